//
// Generated by NVIDIA NVVM Compiler
//
// Compiler Build ID: CL-36424714
// Cuda compilation tools, release 13.0, V13.0.88
// Based on NVVM 20.0.0
//

.version 9.0
.target sm_100
.address_size 64

	// .globl	_Z24gemm_thread_tiled_kernelPKfS0_Pfiii
// _ZZ24gemm_thread_tiled_kernelPKfS0_PfiiiE2As has been demoted
// _ZZ24gemm_thread_tiled_kernelPKfS0_PfiiiE2Bs has been demoted
// _ZZ22gemm_warp_tiled_kernelPKfS0_PfiiiE2As has been demoted
// _ZZ22gemm_warp_tiled_kernelPKfS0_PfiiiE2Bs has been demoted

.visible .entry _Z24gemm_thread_tiled_kernelPKfS0_Pfiii(
	.param .u64 .ptr .align 1 _Z24gemm_thread_tiled_kernelPKfS0_Pfiii_param_0,
	.param .u64 .ptr .align 1 _Z24gemm_thread_tiled_kernelPKfS0_Pfiii_param_1,
	.param .u64 .ptr .align 1 _Z24gemm_thread_tiled_kernelPKfS0_Pfiii_param_2,
	.param .u32 _Z24gemm_thread_tiled_kernelPKfS0_Pfiii_param_3,
	.param .u32 _Z24gemm_thread_tiled_kernelPKfS0_Pfiii_param_4,
	.param .u32 _Z24gemm_thread_tiled_kernelPKfS0_Pfiii_param_5
)
{
	.reg .pred 	%p<26>;
	.reg .b32 	%r<68>;
	.reg .b32 	%f<181>;
	.reg .b64 	%rd<21>;
	// demoted variable
	.shared .align 4 .b8 _ZZ24gemm_thread_tiled_kernelPKfS0_PfiiiE2As[1024];
	// demoted variable
	.shared .align 4 .b8 _ZZ24gemm_thread_tiled_kernelPKfS0_PfiiiE2Bs[1024];
	ld.param.u64 	%rd5, [_Z24gemm_thread_tiled_kernelPKfS0_Pfiii_param_0];
	ld.param.u64 	%rd6, [_Z24gemm_thread_tiled_kernelPKfS0_Pfiii_param_1];
	ld.param.u32 	%r35, [_Z24gemm_thread_tiled_kernelPKfS0_Pfiii_param_3];
	ld.param.u32 	%r36, [_Z24gemm_thread_tiled_kernelPKfS0_Pfiii_param_4];
	ld.param.u32 	%r37, [_Z24gemm_thread_tiled_kernelPKfS0_Pfiii_param_5];
	cvta.to.global.u64 	%rd1, %rd6;
	cvta.to.global.u64 	%rd2, %rd5;
	mov.u32 	%r38, %ctaid.y;
	shl.b32 	%r39, %r38, 4;
	mov.u32 	%r1, %tid.y;
	add.s32 	%r2, %r39, %r1;
	mov.u32 	%r40, %ctaid.x;
	shl.b32 	%r3, %r40, 4;
	mov.u32 	%r4, %tid.x;
	add.s32 	%r5, %r3, %r4;
	setp.lt.s32 	%p1, %r37, 1;
	mov.f32 	%f180, 0f00000000;
	@%p1 bra 	$L__BB0_19;
	shl.b32 	%r42, %r1, 6;
	mov.u32 	%r43, _ZZ24gemm_thread_tiled_kernelPKfS0_PfiiiE2As;
	add.s32 	%r6, %r43, %r42;
	shl.b32 	%r44, %r4, 2;
	add.s32 	%r7, %r6, %r44;
	mul.lo.s32 	%r8, %r37, %r2;
	mov.u32 	%r45, _ZZ24gemm_thread_tiled_kernelPKfS0_PfiiiE2Bs;
	add.s32 	%r10, %r45, %r44;
	add.s32 	%r9, %r10, %r42;
	add.s32 	%r11, %r37, -1;
	setp.lt.u32 	%p2, %r37, 17;
	mov.f32 	%f180, 0f00000000;
	mov.b32 	%r67, 0;
	@%p2 bra 	$L__BB0_13;
	shr.u32 	%r47, %r11, 4;
	add.s32 	%r48, %r47, 1;
	add.s32 	%r49, %r1, 16;
	mad.lo.s32 	%r50, %r36, %r49, %r4;
	add.s32 	%r64, %r50, %r3;
	shl.b32 	%r13, %r36, 5;
	mad.lo.s32 	%r51, %r1, %r36, %r4;
	add.s32 	%r63, %r51, %r3;
	add.s32 	%r61, %r4, %r8;
	and.b32  	%r52, %r48, 536870910;
	neg.s32 	%r60, %r52;
	mov.f32 	%f180, 0f00000000;
	mov.b32 	%r66, 16;
	mov.u32 	%r62, %r4;
	mov.u32 	%r65, %r1;
$L__BB0_3:
	setp.ge.s32 	%p3, %r2, %r35;
	mul.wide.s32 	%rd7, %r61, 4;
	add.s64 	%rd8, %rd2, %rd7;
	add.s64 	%rd3, %rd8, 64;
	setp.ge.s32 	%p4, %r62, %r37;
	mov.f32 	%f172, 0f00000000;
	or.pred  	%p5, %p3, %p4;
	@%p5 bra 	$L__BB0_5;
	ld.global.nc.f32 	%f172, [%rd3+-64];
$L__BB0_5:
	setp.ge.s32 	%p6, %r5, %r36;
	st.shared.f32 	[%r7], %f172;
	setp.ge.s32 	%p7, %r65, %r37;
	mov.f32 	%f173, 0f00000000;
	or.pred  	%p8, %p6, %p7;
	@%p8 bra 	$L__BB0_7;
	mul.wide.s32 	%rd9, %r63, 4;
	add.s64 	%rd10, %rd1, %rd9;
	ld.global.nc.f32 	%f173, [%rd10];
$L__BB0_7:
	st.shared.f32 	[%r9], %f173;
	bar.sync 	0;
	ld.shared.f32 	%f27, [%r6];
	ld.shared.f32 	%f28, [%r10];
	fma.rn.f32 	%f29, %f27, %f28, %f180;
	ld.shared.f32 	%f30, [%r6+4];
	ld.shared.f32 	%f31, [%r10+64];
	fma.rn.f32 	%f32, %f30, %f31, %f29;
	ld.shared.f32 	%f33, [%r6+8];
	ld.shared.f32 	%f34, [%r10+128];
	fma.rn.f32 	%f35, %f33, %f34, %f32;
	ld.shared.f32 	%f36, [%r6+12];
	ld.shared.f32 	%f37, [%r10+192];
	fma.rn.f32 	%f38, %f36, %f37, %f35;
	ld.shared.f32 	%f39, [%r6+16];
	ld.shared.f32 	%f40, [%r10+256];
	fma.rn.f32 	%f41, %f39, %f40, %f38;
	ld.shared.f32 	%f42, [%r6+20];
	ld.shared.f32 	%f43, [%r10+320];
	fma.rn.f32 	%f44, %f42, %f43, %f41;
	ld.shared.f32 	%f45, [%r6+24];
	ld.shared.f32 	%f46, [%r10+384];
	fma.rn.f32 	%f47, %f45, %f46, %f44;
	ld.shared.f32 	%f48, [%r6+28];
	ld.shared.f32 	%f49, [%r10+448];
	fma.rn.f32 	%f50, %f48, %f49, %f47;
	ld.shared.f32 	%f51, [%r6+32];
	ld.shared.f32 	%f52, [%r10+512];
	fma.rn.f32 	%f53, %f51, %f52, %f50;
	ld.shared.f32 	%f54, [%r6+36];
	ld.shared.f32 	%f55, [%r10+576];
	fma.rn.f32 	%f56, %f54, %f55, %f53;
	ld.shared.f32 	%f57, [%r6+40];
	ld.shared.f32 	%f58, [%r10+640];
	fma.rn.f32 	%f59, %f57, %f58, %f56;
	ld.shared.f32 	%f60, [%r6+44];
	ld.shared.f32 	%f61, [%r10+704];
	fma.rn.f32 	%f62, %f60, %f61, %f59;
	ld.shared.f32 	%f63, [%r6+48];
	ld.shared.f32 	%f64, [%r10+768];
	fma.rn.f32 	%f65, %f63, %f64, %f62;
	ld.shared.f32 	%f66, [%r6+52];
	ld.shared.f32 	%f67, [%r10+832];
	fma.rn.f32 	%f68, %f66, %f67, %f65;
	ld.shared.f32 	%f69, [%r6+56];
	ld.shared.f32 	%f70, [%r10+896];
	fma.rn.f32 	%f71, %f69, %f70, %f68;
	ld.shared.f32 	%f72, [%r6+60];
	ld.shared.f32 	%f73, [%r10+960];
	fma.rn.f32 	%f6, %f72, %f73, %f71;
	bar.sync 	0;
	add.s32 	%r53, %r62, 16;
	setp.ge.s32 	%p10, %r53, %r37;
	mov.f32 	%f174, 0f00000000;
	or.pred  	%p11, %p3, %p10;
	@%p11 bra 	$L__BB0_9;
	ld.global.nc.f32 	%f174, [%rd3];
$L__BB0_9:
	st.shared.f32 	[%r7], %f174;
	add.s32 	%r54, %r65, 16;
	setp.ge.s32 	%p13, %r54, %r37;
	mov.f32 	%f175, 0f00000000;
	or.pred  	%p14, %p6, %p13;
	@%p14 bra 	$L__BB0_11;
	mul.wide.s32 	%rd11, %r64, 4;
	add.s64 	%rd12, %rd1, %rd11;
	ld.global.nc.f32 	%f175, [%rd12];
$L__BB0_11:
	st.shared.f32 	[%r9], %f175;
	bar.sync 	0;
	ld.shared.f32 	%f75, [%r6];
	ld.shared.f32 	%f76, [%r10];
	fma.rn.f32 	%f77, %f75, %f76, %f6;
	ld.shared.f32 	%f78, [%r6+4];
	ld.shared.f32 	%f79, [%r10+64];
	fma.rn.f32 	%f80, %f78, %f79, %f77;
	ld.shared.f32 	%f81, [%r6+8];
	ld.shared.f32 	%f82, [%r10+128];
	fma.rn.f32 	%f83, %f81, %f82, %f80;
	ld.shared.f32 	%f84, [%r6+12];
	ld.shared.f32 	%f85, [%r10+192];
	fma.rn.f32 	%f86, %f84, %f85, %f83;
	ld.shared.f32 	%f87, [%r6+16];
	ld.shared.f32 	%f88, [%r10+256];
	fma.rn.f32 	%f89, %f87, %f88, %f86;
	ld.shared.f32 	%f90, [%r6+20];
	ld.shared.f32 	%f91, [%r10+320];
	fma.rn.f32 	%f92, %f90, %f91, %f89;
	ld.shared.f32 	%f93, [%r6+24];
	ld.shared.f32 	%f94, [%r10+384];
	fma.rn.f32 	%f95, %f93, %f94, %f92;
	ld.shared.f32 	%f96, [%r6+28];
	ld.shared.f32 	%f97, [%r10+448];
	fma.rn.f32 	%f98, %f96, %f97, %f95;
	ld.shared.f32 	%f99, [%r6+32];
	ld.shared.f32 	%f100, [%r10+512];
	fma.rn.f32 	%f101, %f99, %f100, %f98;
	ld.shared.f32 	%f102, [%r6+36];
	ld.shared.f32 	%f103, [%r10+576];
	fma.rn.f32 	%f104, %f102, %f103, %f101;
	ld.shared.f32 	%f105, [%r6+40];
	ld.shared.f32 	%f106, [%r10+640];
	fma.rn.f32 	%f107, %f105, %f106, %f104;
	ld.shared.f32 	%f108, [%r6+44];
	ld.shared.f32 	%f109, [%r10+704];
	fma.rn.f32 	%f110, %f108, %f109, %f107;
	ld.shared.f32 	%f111, [%r6+48];
	ld.shared.f32 	%f112, [%r10+768];
	fma.rn.f32 	%f113, %f111, %f112, %f110;
	ld.shared.f32 	%f114, [%r6+52];
	ld.shared.f32 	%f115, [%r10+832];
	fma.rn.f32 	%f116, %f114, %f115, %f113;
	ld.shared.f32 	%f117, [%r6+56];
	ld.shared.f32 	%f118, [%r10+896];
	fma.rn.f32 	%f119, %f117, %f118, %f116;
	ld.shared.f32 	%f120, [%r6+60];
	ld.shared.f32 	%f121, [%r10+960];
	fma.rn.f32 	%f180, %f120, %f121, %f119;
	bar.sync 	0;
	add.s32 	%r66, %r66, 32;
	add.s32 	%r65, %r65, 32;
	add.s32 	%r64, %r64, %r13;
	add.s32 	%r63, %r63, %r13;
	add.s32 	%r62, %r62, 32;
	add.s32 	%r61, %r61, 32;
	add.s32 	%r60, %r60, 2;
	setp.ne.s32 	%p15, %r60, 0;
	@%p15 bra 	$L__BB0_3;
	add.s32 	%r67, %r66, -16;
$L__BB0_13:
	and.b32  	%r55, %r11, 16;
	setp.ne.s32 	%p16, %r55, 0;
	@%p16 bra 	$L__BB0_19;
	setp.ge.s32 	%p17, %r2, %r35;
	add.s32 	%r33, %r67, %r4;
	setp.ge.s32 	%p18, %r33, %r37;
	mov.f32 	%f178, 0f00000000;
	or.pred  	%p19, %p17, %p18;
	@%p19 bra 	$L__BB0_16;
	add.s32 	%r57, %r33, %r8;
	mul.wide.s32 	%rd13, %r57, 4;
	add.s64 	%rd14, %rd2, %rd13;
	ld.global.nc.f32 	%f178, [%rd14];
$L__BB0_16:
	setp.ge.s32 	%p20, %r5, %r36;
	st.shared.f32 	[%r7], %f178;
	add.s32 	%r34, %r67, %r1;
	setp.ge.s32 	%p21, %r34, %r37;
	mov.f32 	%f179, 0f00000000;
	or.pred  	%p22, %p20, %p21;
	@%p22 bra 	$L__BB0_18;
	mad.lo.s32 	%r58, %r34, %r36, %r5;
	mul.wide.s32 	%rd15, %r58, 4;
	add.s64 	%rd16, %rd1, %rd15;
	ld.global.nc.f32 	%f179, [%rd16];
$L__BB0_18:
	st.shared.f32 	[%r9], %f179;
	bar.sync 	0;
	ld.shared.f32 	%f124, [%r6];
	ld.shared.f32 	%f125, [%r10];
	fma.rn.f32 	%f126, %f124, %f125, %f180;
	ld.shared.f32 	%f127, [%r6+4];
	ld.shared.f32 	%f128, [%r10+64];
	fma.rn.f32 	%f129, %f127, %f128, %f126;
	ld.shared.f32 	%f130, [%r6+8];
	ld.shared.f32 	%f131, [%r10+128];
	fma.rn.f32 	%f132, %f130, %f131, %f129;
	ld.shared.f32 	%f133, [%r6+12];
	ld.shared.f32 	%f134, [%r10+192];
	fma.rn.f32 	%f135, %f133, %f134, %f132;
	ld.shared.f32 	%f136, [%r6+16];
	ld.shared.f32 	%f137, [%r10+256];
	fma.rn.f32 	%f138, %f136, %f137, %f135;
	ld.shared.f32 	%f139, [%r6+20];
	ld.shared.f32 	%f140, [%r10+320];
	fma.rn.f32 	%f141, %f139, %f140, %f138;
	ld.shared.f32 	%f142, [%r6+24];
	ld.shared.f32 	%f143, [%r10+384];
	fma.rn.f32 	%f144, %f142, %f143, %f141;
	ld.shared.f32 	%f145, [%r6+28];
	ld.shared.f32 	%f146, [%r10+448];
	fma.rn.f32 	%f147, %f145, %f146, %f144;
	ld.shared.f32 	%f148, [%r6+32];
	ld.shared.f32 	%f149, [%r10+512];
	fma.rn.f32 	%f150, %f148, %f149, %f147;
	ld.shared.f32 	%f151, [%r6+36];
	ld.shared.f32 	%f152, [%r10+576];
	fma.rn.f32 	%f153, %f151, %f152, %f150;
	ld.shared.f32 	%f154, [%r6+40];
	ld.shared.f32 	%f155, [%r10+640];
	fma.rn.f32 	%f156, %f154, %f155, %f153;
	ld.shared.f32 	%f157, [%r6+44];
	ld.shared.f32 	%f158, [%r10+704];
	fma.rn.f32 	%f159, %f157, %f158, %f156;
	ld.shared.f32 	%f160, [%r6+48];
	ld.shared.f32 	%f161, [%r10+768];
	fma.rn.f32 	%f162, %f160, %f161, %f159;
	ld.shared.f32 	%f163, [%r6+52];
	ld.shared.f32 	%f164, [%r10+832];
	fma.rn.f32 	%f165, %f163, %f164, %f162;
	ld.shared.f32 	%f166, [%r6+56];
	ld.shared.f32 	%f167, [%r10+896];
	fma.rn.f32 	%f168, %f166, %f167, %f165;
	ld.shared.f32 	%f169, [%r6+60];
	ld.shared.f32 	%f170, [%r10+960];
	fma.rn.f32 	%f180, %f169, %f170, %f168;
	bar.sync 	0;
$L__BB0_19:
	setp.ge.s32 	%p23, %r2, %r35;
	setp.ge.s32 	%p24, %r5, %r36;
	or.pred  	%p25, %p23, %p24;
	@%p25 bra 	$L__BB0_21;
	ld.param.u64 	%rd20, [_Z24gemm_thread_tiled_kernelPKfS0_Pfiii_param_2];
	mad.lo.s32 	%r59, %r36, %r2, %r5;
	cvta.to.global.u64 	%rd17, %rd20;
	mul.wide.s32 	%rd18, %r59, 4;
	add.s64 	%rd19, %rd17, %rd18;
	st.global.f32 	[%rd19], %f180;
$L__BB0_21:
	ret;

}
	// .globl	_Z22gemm_warp_tiled_kernelPKfS0_Pfiii
.visible .entry _Z22gemm_warp_tiled_kernelPKfS0_Pfiii(
	.param .u64 .ptr .align 1 _Z22gemm_warp_tiled_kernelPKfS0_Pfiii_param_0,
	.param .u64 .ptr .align 1 _Z22gemm_warp_tiled_kernelPKfS0_Pfiii_param_1,
	.param .u64 .ptr .align 1 _Z22gemm_warp_tiled_kernelPKfS0_Pfiii_param_2,
	.param .u32 _Z22gemm_warp_tiled_kernelPKfS0_Pfiii_param_3,
	.param .u32 _Z22gemm_warp_tiled_kernelPKfS0_Pfiii_param_4,
	.param .u32 _Z22gemm_warp_tiled_kernelPKfS0_Pfiii_param_5
)
{
	.reg .pred 	%p<162>;
	.reg .b32 	%r<200>;
	.reg .b32 	%f<603>;
	.reg .b64 	%rd<49>;
	// demoted variable
	.shared .align 4 .b8 _ZZ22gemm_warp_tiled_kernelPKfS0_PfiiiE2As[1024];
	// demoted variable
	.shared .align 4 .b8 _ZZ22gemm_warp_tiled_kernelPKfS0_PfiiiE2Bs[1024];
	ld.param.u64 	%rd6, [_Z22gemm_warp_tiled_kernelPKfS0_Pfiii_param_0];
	ld.param.u64 	%rd7, [_Z22gemm_warp_tiled_kernelPKfS0_Pfiii_param_1];
	ld.param.u64 	%rd8, [_Z22gemm_warp_tiled_kernelPKfS0_Pfiii_param_2];
	ld.param.u32 	%r91, [_Z22gemm_warp_tiled_kernelPKfS0_Pfiii_param_3];
	ld.param.u32 	%r92, [_Z22gemm_warp_tiled_kernelPKfS0_Pfiii_param_4];
	ld.param.u32 	%r93, [_Z22gemm_warp_tiled_kernelPKfS0_Pfiii_param_5];
	cvta.to.global.u64 	%rd1, %rd6;
	cvta.to.global.u64 	%rd2, %rd7;
	cvta.to.global.u64 	%rd3, %rd8;
	mov.u32 	%r1, %tid.x;
	mov.u32 	%r94, %ctaid.y;
	shl.b32 	%r2, %r94, 4;
	mov.u32 	%r95, %ctaid.x;
	shl.b32 	%r3, %r95, 4;
	shl.b32 	%r96, %r1, 1;
	and.b32  	%r4, %r96, 14;
	or.b32  	%r5, %r4, %r2;
	or.b32  	%r6, %r5, 1;
	shr.u32 	%r97, %r1, 1;
	and.b32  	%r7, %r97, 508;
	add.s32 	%r8, %r7, %r3;
	setp.lt.s32 	%p1, %r93, 1;
	mov.f32 	%f595, 0f00000000;
	mov.f32 	%f596, %f595;
	mov.f32 	%f597, %f595;
	mov.f32 	%f598, %f595;
	mov.f32 	%f599, %f595;
	mov.f32 	%f600, %f595;
	mov.f32 	%f601, %f595;
	mov.f32 	%f602, %f595;
	@%p1 bra 	$L__BB1_237;
	shl.b32 	%r99, %r4, 6;
	mov.u32 	%r100, _ZZ22gemm_warp_tiled_kernelPKfS0_PfiiiE2As;
	add.s32 	%r9, %r100, %r99;
	and.b32  	%r10, %r1, 15;
	max.u32 	%r101, %r1, 224;
	sub.s32 	%r102, %r101, %r1;
	add.s32 	%r11, %r102, 31;
	shr.u32 	%r103, %r11, 5;
	add.s32 	%r104, %r103, 1;
	and.b32  	%r12, %r104, 3;
	shr.u32 	%r13, %r1, 4;
	add.s32 	%r14, %r13, %r2;
	mul.lo.s32 	%r15, %r14, %r93;
	add.s32 	%r16, %r1, 32;
	shr.u32 	%r17, %r16, 4;
	add.s32 	%r18, %r17, %r2;
	mul.lo.s32 	%r19, %r18, %r93;
	add.s32 	%r20, %r1, 64;
	shr.u32 	%r21, %r20, 4;
	add.s32 	%r22, %r21, %r2;
	mul.lo.s32 	%r23, %r22, %r93;
	add.s32 	%r24, %r1, 96;
	add.s32 	%r25, %r10, %r3;
	shl.b32 	%r105, %r1, 2;
	and.b32  	%r106, %r105, 60;
	mov.u32 	%r107, _ZZ22gemm_warp_tiled_kernelPKfS0_PfiiiE2Bs;
	add.s32 	%r26, %r107, %r106;
	shl.b32 	%r108, %r7, 2;
	add.s32 	%r27, %r107, %r108;
	add.s32 	%r28, %r8, 1;
	add.s32 	%r29, %r8, 2;
	add.s32 	%r30, %r8, 3;
	shl.b32 	%r31, %r93, 3;
	mov.b32 	%r183, 0;
	mov.f32 	%f595, 0f00000000;
$L__BB1_2:
	setp.gt.u32 	%p2, %r1, 255;
	@%p2 bra 	$L__BB1_44;
	setp.eq.s32 	%p3, %r12, 0;
	mov.u32 	%r184, %r1;
	@%p3 bra 	$L__BB1_13;
	setp.ge.s32 	%p4, %r14, %r91;
	add.s32 	%r33, %r10, %r183;
	setp.ge.s32 	%p5, %r33, %r93;
	mov.f32 	%f485, 0f00000000;
	or.pred  	%p6, %p4, %p5;
	@%p6 bra 	$L__BB1_6;
	add.s32 	%r110, %r15, %r33;
	mul.wide.u32 	%rd9, %r110, 4;
	add.s64 	%rd10, %rd1, %rd9;
	ld.global.nc.f32 	%f485, [%rd10];
$L__BB1_6:
	setp.eq.s32 	%p7, %r12, 1;
	shl.b32 	%r111, %r13, 6;
	mov.u32 	%r112, _ZZ22gemm_warp_tiled_kernelPKfS0_PfiiiE2As;
	add.s32 	%r113, %r112, %r111;
	shl.b32 	%r114, %r10, 2;
	add.s32 	%r115, %r113, %r114;
	st.shared.f32 	[%r115], %f485;
	mov.u32 	%r184, %r16;
	@%p7 bra 	$L__BB1_13;
	setp.ge.s32 	%p9, %r18, %r91;
	mov.f32 	%f486, 0f00000000;
	or.pred  	%p10, %p9, %p5;
	@%p10 bra 	$L__BB1_9;
	add.s32 	%r116, %r19, %r33;
	mul.wide.u32 	%rd11, %r116, 4;
	add.s64 	%rd12, %rd1, %rd11;
	ld.global.nc.f32 	%f486, [%rd12];
$L__BB1_9:
	setp.eq.s32 	%p11, %r12, 2;
	shl.b32 	%r117, %r17, 6;
	mov.u32 	%r118, _ZZ22gemm_warp_tiled_kernelPKfS0_PfiiiE2As;
	add.s32 	%r119, %r118, %r117;
	shl.b32 	%r120, %r10, 2;
	add.s32 	%r121, %r119, %r120;
	st.shared.f32 	[%r121], %f486;
	mov.u32 	%r184, %r20;
	@%p11 bra 	$L__BB1_13;
	setp.ge.s32 	%p13, %r22, %r91;
	mov.f32 	%f487, 0f00000000;
	or.pred  	%p14, %p13, %p5;
	@%p14 bra 	$L__BB1_12;
	add.s32 	%r122, %r23, %r33;
	mul.wide.u32 	%rd13, %r122, 4;
	add.s64 	%rd14, %rd1, %rd13;
	ld.global.nc.f32 	%f487, [%rd14];
$L__BB1_12:
	shl.b32 	%r123, %r21, 6;
	mov.u32 	%r124, _ZZ22gemm_warp_tiled_kernelPKfS0_PfiiiE2As;
	add.s32 	%r125, %r124, %r123;
	shl.b32 	%r126, %r10, 2;
	add.s32 	%r127, %r125, %r126;
	st.shared.f32 	[%r127], %f487;
	mov.u32 	%r184, %r24;
$L__BB1_13:
	setp.lt.u32 	%p15, %r11, 96;
	@%p15 bra 	$L__BB1_24;
	add.s32 	%r35, %r10, %r183;
	add.s32 	%r128, %r184, 96;
	shr.u32 	%r129, %r128, 4;
	shl.b32 	%r130, %r129, 6;
	shl.b32 	%r131, %r10, 2;
	mov.u32 	%r132, _ZZ22gemm_warp_tiled_kernelPKfS0_PfiiiE2As;
	add.s32 	%r133, %r132, %r131;
	add.s32 	%r197, %r133, %r130;
	add.s32 	%r195, %r2, %r129;
	mad.lo.s32 	%r196, %r93, %r195, %r35;
	add.s32 	%r134, %r184, 64;
	shr.u32 	%r135, %r134, 4;
	shl.b32 	%r136, %r135, 6;
	add.s32 	%r194, %r133, %r136;
	add.s32 	%r192, %r2, %r135;
	mad.lo.s32 	%r193, %r93, %r192, %r35;
	add.s32 	%r137, %r184, 32;
	shr.u32 	%r138, %r137, 4;
	shl.b32 	%r139, %r138, 6;
	add.s32 	%r191, %r133, %r139;
	add.s32 	%r189, %r2, %r138;
	mad.lo.s32 	%r190, %r93, %r189, %r35;
	shr.u32 	%r140, %r184, 4;
	shl.b32 	%r141, %r140, 6;
	add.s32 	%r188, %r133, %r141;
	add.s32 	%r186, %r2, %r140;
	mad.lo.s32 	%r187, %r93, %r186, %r35;
$L__BB1_15:
	setp.ge.s32 	%p16, %r35, %r93;
	setp.ge.s32 	%p17, %r186, %r91;
	mov.f32 	%f491, 0f00000000;
	or.pred  	%p18, %p17, %p16;
	@%p18 bra 	$L__BB1_17;
	mul.wide.u32 	%rd15, %r187, 4;
	add.s64 	%rd16, %rd1, %rd15;
	ld.global.nc.f32 	%f491, [%rd16];
$L__BB1_17:
	st.shared.f32 	[%r188], %f491;
	setp.ge.s32 	%p20, %r189, %r91;
	mov.f32 	%f492, 0f00000000;
	or.pred  	%p21, %p20, %p16;
	@%p21 bra 	$L__BB1_19;
	mul.wide.u32 	%rd17, %r190, 4;
	add.s64 	%rd18, %rd1, %rd17;
	ld.global.nc.f32 	%f492, [%rd18];
$L__BB1_19:
	st.shared.f32 	[%r191], %f492;
	setp.ge.s32 	%p23, %r192, %r91;
	mov.f32 	%f493, 0f00000000;
	or.pred  	%p24, %p23, %p16;
	@%p24 bra 	$L__BB1_21;
	mul.wide.u32 	%rd19, %r193, 4;
	add.s64 	%rd20, %rd1, %rd19;
	ld.global.nc.f32 	%f493, [%rd20];
$L__BB1_21:
	st.shared.f32 	[%r194], %f493;
	setp.ge.s32 	%p26, %r195, %r91;
	mov.f32 	%f494, 0f00000000;
	or.pred  	%p27, %p26, %p16;
	@%p27 bra 	$L__BB1_23;
	mul.wide.u32 	%rd21, %r196, 4;
	add.s64 	%rd22, %rd1, %rd21;
	ld.global.nc.f32 	%f494, [%rd22];
$L__BB1_23:
	st.shared.f32 	[%r197], %f494;
	add.s32 	%r65, %r184, 128;
	add.s32 	%r197, %r197, 512;
	add.s32 	%r196, %r196, %r31;
	add.s32 	%r195, %r195, 8;
	add.s32 	%r194, %r194, 512;
	add.s32 	%r193, %r193, %r31;
	add.s32 	%r192, %r192, 8;
	add.s32 	%r191, %r191, 512;
	add.s32 	%r190, %r190, %r31;
	add.s32 	%r189, %r189, 8;
	add.s32 	%r188, %r188, 512;
	add.s32 	%r187, %r187, %r31;
	add.s32 	%r186, %r186, 8;
	setp.lt.u32 	%p28, %r184, 128;
	mov.u32 	%r184, %r65;
	@%p28 bra 	$L__BB1_15;
$L__BB1_24:
	mov.u32 	%r185, %r1;
	@%p3 bra 	$L__BB1_34;
	setp.ge.s32 	%p30, %r25, %r92;
	add.s32 	%r48, %r13, %r183;
	setp.ge.s32 	%p31, %r48, %r93;
	mov.f32 	%f488, 0f00000000;
	or.pred  	%p32, %p31, %p30;
	@%p32 bra 	$L__BB1_27;
	mad.lo.s32 	%r142, %r48, %r92, %r25;
	mul.wide.s32 	%rd23, %r142, 4;
	add.s64 	%rd24, %rd2, %rd23;
	ld.global.nc.f32 	%f488, [%rd24];
$L__BB1_27:
	setp.eq.s32 	%p33, %r12, 1;
	shl.b32 	%r143, %r13, 6;
	mov.u32 	%r144, _ZZ22gemm_warp_tiled_kernelPKfS0_PfiiiE2Bs;
	add.s32 	%r145, %r144, %r143;
	shl.b32 	%r146, %r10, 2;
	add.s32 	%r147, %r145, %r146;
	st.shared.f32 	[%r147], %f488;
	mov.u32 	%r185, %r16;
	@%p33 bra 	$L__BB1_34;
	add.s32 	%r49, %r17, %r183;
	setp.ge.s32 	%p35, %r49, %r93;
	mov.f32 	%f489, 0f00000000;
	or.pred  	%p36, %p35, %p30;
	@%p36 bra 	$L__BB1_30;
	mad.lo.s32 	%r148, %r49, %r92, %r25;
	mul.wide.s32 	%rd25, %r148, 4;
	add.s64 	%rd26, %rd2, %rd25;
	ld.global.nc.f32 	%f489, [%rd26];
$L__BB1_30:
	setp.eq.s32 	%p37, %r12, 2;
	shl.b32 	%r149, %r17, 6;
	mov.u32 	%r150, _ZZ22gemm_warp_tiled_kernelPKfS0_PfiiiE2Bs;
	add.s32 	%r151, %r150, %r149;
	shl.b32 	%r152, %r10, 2;
	add.s32 	%r153, %r151, %r152;
	st.shared.f32 	[%r153], %f489;
	mov.u32 	%r185, %r20;
	@%p37 bra 	$L__BB1_34;
	add.s32 	%r50, %r21, %r183;
	setp.ge.s32 	%p39, %r50, %r93;
	mov.f32 	%f490, 0f00000000;
	or.pred  	%p40, %p39, %p30;
	@%p40 bra 	$L__BB1_33;
	mad.lo.s32 	%r154, %r50, %r92, %r25;
	mul.wide.s32 	%rd27, %r154, 4;
	add.s64 	%rd28, %rd2, %rd27;
	ld.global.nc.f32 	%f490, [%rd28];
$L__BB1_33:
	shl.b32 	%r155, %r21, 6;
	mov.u32 	%r156, _ZZ22gemm_warp_tiled_kernelPKfS0_PfiiiE2Bs;
	add.s32 	%r157, %r156, %r155;
	shl.b32 	%r158, %r10, 2;
	add.s32 	%r159, %r157, %r158;
	st.shared.f32 	[%r159], %f490;
	mov.u32 	%r185, %r24;
$L__BB1_34:
	@%p15 bra 	$L__BB1_44;
$L__BB1_35:
	setp.ge.s32 	%p42, %r25, %r92;
	shr.u32 	%r79, %r185, 4;
	add.s32 	%r80, %r79, %r183;
	setp.ge.s32 	%p43, %r80, %r93;
	mov.f32 	%f495, 0f00000000;
	or.pred  	%p44, %p43, %p42;
	@%p44 bra 	$L__BB1_37;
	mad.lo.s32 	%r160, %r80, %r92, %r25;
	mul.wide.s32 	%rd29, %r160, 4;
	add.s64 	%rd30, %rd2, %rd29;
	ld.global.nc.f32 	%f495, [%rd30];
$L__BB1_37:
	shl.b32 	%r161, %r79, 6;
	add.s32 	%r162, %r26, %r161;
	st.shared.f32 	[%r162], %f495;
	add.s32 	%r163, %r185, 32;
	shr.u32 	%r81, %r163, 4;
	add.s32 	%r82, %r81, %r183;
	setp.ge.s32 	%p46, %r82, %r93;
	mov.f32 	%f496, 0f00000000;
	or.pred  	%p47, %p46, %p42;
	@%p47 bra 	$L__BB1_39;
	mad.lo.s32 	%r164, %r82, %r92, %r25;
	mul.wide.s32 	%rd31, %r164, 4;
	add.s64 	%rd32, %rd2, %rd31;
	ld.global.nc.f32 	%f496, [%rd32];
$L__BB1_39:
	shl.b32 	%r165, %r81, 6;
	add.s32 	%r166, %r26, %r165;
	st.shared.f32 	[%r166], %f496;
	add.s32 	%r167, %r185, 64;
	shr.u32 	%r83, %r167, 4;
	add.s32 	%r84, %r83, %r183;
	setp.ge.s32 	%p49, %r84, %r93;
	mov.f32 	%f497, 0f00000000;
	or.pred  	%p50, %p49, %p42;
	@%p50 bra 	$L__BB1_41;
	mad.lo.s32 	%r168, %r84, %r92, %r25;
	mul.wide.s32 	%rd33, %r168, 4;
	add.s64 	%rd34, %rd2, %rd33;
	ld.global.nc.f32 	%f497, [%rd34];
$L__BB1_41:
	shl.b32 	%r169, %r83, 6;
	add.s32 	%r170, %r26, %r169;
	st.shared.f32 	[%r170], %f497;
	add.s32 	%r171, %r185, 96;
	shr.u32 	%r85, %r171, 4;
	add.s32 	%r86, %r85, %r183;
	setp.ge.s32 	%p52, %r86, %r93;
	mov.f32 	%f498, 0f00000000;
	or.pred  	%p53, %p52, %p42;
	@%p53 bra 	$L__BB1_43;
	mad.lo.s32 	%r172, %r86, %r92, %r25;
	mul.wide.s32 	%rd35, %r172, 4;
	add.s64 	%rd36, %rd2, %rd35;
	ld.global.nc.f32 	%f498, [%rd36];
$L__BB1_43:
	shl.b32 	%r173, %r85, 6;
	add.s32 	%r174, %r26, %r173;
	st.shared.f32 	[%r174], %f498;
	add.s32 	%r87, %r185, 128;
	setp.lt.u32 	%p54, %r185, 128;
	mov.u32 	%r185, %r87;
	@%p54 bra 	$L__BB1_35;
$L__BB1_44:
	setp.ge.s32 	%p55, %r5, %r91;
	bar.warp.sync 	-1;
	mov.f32 	%f499, 0f00000000;
	@%p55 bra 	$L__BB1_46;
	ld.shared.f32 	%f499, [%r9];
$L__BB1_46:
	setp.ge.s32 	%p56, %r6, %r91;
	mov.f32 	%f500, 0f00000000;
	@%p56 bra 	$L__BB1_48;
	ld.shared.f32 	%f500, [%r9+64];
$L__BB1_48:
	setp.ge.s32 	%p57, %r8, %r92;
	mov.f32 	%f501, 0f00000000;
	@%p57 bra 	$L__BB1_50;
	ld.shared.f32 	%f501, [%r27];
$L__BB1_50:
	setp.ge.s32 	%p58, %r28, %r92;
	mov.f32 	%f502, 0f00000000;
	@%p58 bra 	$L__BB1_52;
	ld.shared.f32 	%f502, [%r27+4];
$L__BB1_52:
	setp.ge.s32 	%p59, %r29, %r92;
	mov.f32 	%f503, 0f00000000;
	@%p59 bra 	$L__BB1_54;
	ld.shared.f32 	%f503, [%r27+8];
$L__BB1_54:
	setp.ge.s32 	%p60, %r30, %r92;
	mov.f32 	%f504, 0f00000000;
	@%p60 bra 	$L__BB1_56;
	ld.shared.f32 	%f504, [%r27+12];
$L__BB1_56:
	fma.rn.f32 	%f49, %f499, %f501, %f602;
	fma.rn.f32 	%f50, %f500, %f501, %f598;
	fma.rn.f32 	%f51, %f499, %f502, %f601;
	fma.rn.f32 	%f52, %f500, %f502, %f597;
	fma.rn.f32 	%f53, %f499, %f503, %f600;
	fma.rn.f32 	%f54, %f500, %f503, %f596;
	fma.rn.f32 	%f55, %f499, %f504, %f599;
	fma.rn.f32 	%f56, %f500, %f504, %f595;
	mov.f32 	%f505, 0f00000000;
	@%p55 bra 	$L__BB1_58;
	ld.shared.f32 	%f505, [%r9+4];
$L__BB1_58:
	mov.f32 	%f506, 0f00000000;
	@%p56 bra 	$L__BB1_60;
	ld.shared.f32 	%f506, [%r9+68];
$L__BB1_60:
	mov.f32 	%f507, 0f00000000;
	@%p57 bra 	$L__BB1_62;
	ld.shared.f32 	%f507, [%r27+64];
$L__BB1_62:
	mov.f32 	%f508, 0f00000000;
	@%p58 bra 	$L__BB1_64;
	ld.shared.f32 	%f508, [%r27+68];
$L__BB1_64:
	mov.f32 	%f509, 0f00000000;
	@%p59 bra 	$L__BB1_66;
	ld.shared.f32 	%f509, [%r27+72];
$L__BB1_66:
	mov.f32 	%f510, 0f00000000;
	@%p60 bra 	$L__BB1_68;
	ld.shared.f32 	%f510, [%r27+76];
$L__BB1_68:
	setp.ge.s32 	%p67, %r5, %r91;
	fma.rn.f32 	%f69, %f505, %f507, %f49;
	fma.rn.f32 	%f70, %f506, %f507, %f50;
	fma.rn.f32 	%f71, %f505, %f508, %f51;
	fma.rn.f32 	%f72, %f506, %f508, %f52;
	fma.rn.f32 	%f73, %f505, %f509, %f53;
	fma.rn.f32 	%f74, %f506, %f509, %f54;
	fma.rn.f32 	%f75, %f505, %f510, %f55;
	fma.rn.f32 	%f76, %f506, %f510, %f56;
	mov.f32 	%f511, 0f00000000;
	@%p67 bra 	$L__BB1_70;
	ld.shared.f32 	%f511, [%r9+8];
$L__BB1_70:
	setp.ge.s32 	%p68, %r6, %r91;
	mov.f32 	%f512, 0f00000000;
	@%p68 bra 	$L__BB1_72;
	ld.shared.f32 	%f512, [%r9+72];
$L__BB1_72:
	setp.ge.s32 	%p69, %r8, %r92;
	mov.f32 	%f513, 0f00000000;
	@%p69 bra 	$L__BB1_74;
	ld.shared.f32 	%f513, [%r27+128];
$L__BB1_74:
	setp.ge.s32 	%p70, %r28, %r92;
	mov.f32 	%f514, 0f00000000;
	@%p70 bra 	$L__BB1_76;
	ld.shared.f32 	%f514, [%r27+132];
$L__BB1_76:
	setp.ge.s32 	%p71, %r29, %r92;
	mov.f32 	%f515, 0f00000000;
	@%p71 bra 	$L__BB1_78;
	ld.shared.f32 	%f515, [%r27+136];
$L__BB1_78:
	setp.ge.s32 	%p72, %r30, %r92;
	mov.f32 	%f516, 0f00000000;
	@%p72 bra 	$L__BB1_80;
	ld.shared.f32 	%f516, [%r27+140];
$L__BB1_80:
	fma.rn.f32 	%f89, %f511, %f513, %f69;
	fma.rn.f32 	%f90, %f512, %f513, %f70;
	fma.rn.f32 	%f91, %f511, %f514, %f71;
	fma.rn.f32 	%f92, %f512, %f514, %f72;
	fma.rn.f32 	%f93, %f511, %f515, %f73;
	fma.rn.f32 	%f94, %f512, %f515, %f74;
	fma.rn.f32 	%f95, %f511, %f516, %f75;
	fma.rn.f32 	%f96, %f512, %f516, %f76;
	mov.f32 	%f517, 0f00000000;
	@%p67 bra 	$L__BB1_82;
	ld.shared.f32 	%f517, [%r9+12];
$L__BB1_82:
	mov.f32 	%f518, 0f00000000;
	@%p68 bra 	$L__BB1_84;
	ld.shared.f32 	%f518, [%r9+76];
$L__BB1_84:
	mov.f32 	%f519, 0f00000000;
	@%p69 bra 	$L__BB1_86;
	ld.shared.f32 	%f519, [%r27+192];
$L__BB1_86:
	mov.f32 	%f520, 0f00000000;
	@%p70 bra 	$L__BB1_88;
	ld.shared.f32 	%f520, [%r27+196];
$L__BB1_88:
	mov.f32 	%f521, 0f00000000;
	@%p71 bra 	$L__BB1_90;
	ld.shared.f32 	%f521, [%r27+200];
$L__BB1_90:
	mov.f32 	%f522, 0f00000000;
	@%p72 bra 	$L__BB1_92;
	ld.shared.f32 	%f522, [%r27+204];
$L__BB1_92:
	setp.ge.s32 	%p79, %r5, %r91;
	fma.rn.f32 	%f109, %f517, %f519, %f89;
	fma.rn.f32 	%f110, %f518, %f519, %f90;
	fma.rn.f32 	%f111, %f517, %f520, %f91;
	fma.rn.f32 	%f112, %f518, %f520, %f92;
	fma.rn.f32 	%f113, %f517, %f521, %f93;
	fma.rn.f32 	%f114, %f518, %f521, %f94;
	fma.rn.f32 	%f115, %f517, %f522, %f95;
	fma.rn.f32 	%f116, %f518, %f522, %f96;
	mov.f32 	%f523, 0f00000000;
	@%p79 bra 	$L__BB1_94;
	ld.shared.f32 	%f523, [%r9+16];
$L__BB1_94:
	setp.ge.s32 	%p80, %r6, %r91;
	mov.f32 	%f524, 0f00000000;
	@%p80 bra 	$L__BB1_96;
	ld.shared.f32 	%f524, [%r9+80];
$L__BB1_96:
	setp.ge.s32 	%p81, %r8, %r92;
	mov.f32 	%f525, 0f00000000;
	@%p81 bra 	$L__BB1_98;
	ld.shared.f32 	%f525, [%r27+256];
$L__BB1_98:
	setp.ge.s32 	%p82, %r28, %r92;
	mov.f32 	%f526, 0f00000000;
	@%p82 bra 	$L__BB1_100;
	ld.shared.f32 	%f526, [%r27+260];
$L__BB1_100:
	setp.ge.s32 	%p83, %r29, %r92;
	mov.f32 	%f527, 0f00000000;
	@%p83 bra 	$L__BB1_102;
	ld.shared.f32 	%f527, [%r27+264];
$L__BB1_102:
	setp.ge.s32 	%p84, %r30, %r92;
	mov.f32 	%f528, 0f00000000;
	@%p84 bra 	$L__BB1_104;
	ld.shared.f32 	%f528, [%r27+268];
$L__BB1_104:
	fma.rn.f32 	%f129, %f523, %f525, %f109;
	fma.rn.f32 	%f130, %f524, %f525, %f110;
	fma.rn.f32 	%f131, %f523, %f526, %f111;
	fma.rn.f32 	%f132, %f524, %f526, %f112;
	fma.rn.f32 	%f133, %f523, %f527, %f113;
	fma.rn.f32 	%f134, %f524, %f527, %f114;
	fma.rn.f32 	%f135, %f523, %f528, %f115;
	fma.rn.f32 	%f136, %f524, %f528, %f116;
	mov.f32 	%f529, 0f00000000;
	@%p79 bra 	$L__BB1_106;
	ld.shared.f32 	%f529, [%r9+20];
$L__BB1_106:
	mov.f32 	%f530, 0f00000000;
	@%p80 bra 	$L__BB1_108;
	ld.shared.f32 	%f530, [%r9+84];
$L__BB1_108:
	mov.f32 	%f531, 0f00000000;
	@%p81 bra 	$L__BB1_110;
	ld.shared.f32 	%f531, [%r27+320];
$L__BB1_110:
	mov.f32 	%f532, 0f00000000;
	@%p82 bra 	$L__BB1_112;
	ld.shared.f32 	%f532, [%r27+324];
$L__BB1_112:
	mov.f32 	%f533, 0f00000000;
	@%p83 bra 	$L__BB1_114;
	ld.shared.f32 	%f533, [%r27+328];
$L__BB1_114:
	mov.f32 	%f534, 0f00000000;
	@%p84 bra 	$L__BB1_116;
	ld.shared.f32 	%f534, [%r27+332];
$L__BB1_116:
	setp.ge.s32 	%p91, %r5, %r91;
	fma.rn.f32 	%f149, %f529, %f531, %f129;
	fma.rn.f32 	%f150, %f530, %f531, %f130;
	fma.rn.f32 	%f151, %f529, %f532, %f131;
	fma.rn.f32 	%f152, %f530, %f532, %f132;
	fma.rn.f32 	%f153, %f529, %f533, %f133;
	fma.rn.f32 	%f154, %f530, %f533, %f134;
	fma.rn.f32 	%f155, %f529, %f534, %f135;
	fma.rn.f32 	%f156, %f530, %f534, %f136;
	mov.f32 	%f535, 0f00000000;
	@%p91 bra 	$L__BB1_118;
	ld.shared.f32 	%f535, [%r9+24];
$L__BB1_118:
	setp.ge.s32 	%p92, %r6, %r91;
	mov.f32 	%f536, 0f00000000;
	@%p92 bra 	$L__BB1_120;
	ld.shared.f32 	%f536, [%r9+88];
$L__BB1_120:
	setp.ge.s32 	%p93, %r8, %r92;
	mov.f32 	%f537, 0f00000000;
	@%p93 bra 	$L__BB1_122;
	ld.shared.f32 	%f537, [%r27+384];
$L__BB1_122:
	setp.ge.s32 	%p94, %r28, %r92;
	mov.f32 	%f538, 0f00000000;
	@%p94 bra 	$L__BB1_124;
	ld.shared.f32 	%f538, [%r27+388];
$L__BB1_124:
	setp.ge.s32 	%p95, %r29, %r92;
	mov.f32 	%f539, 0f00000000;
	@%p95 bra 	$L__BB1_126;
	ld.shared.f32 	%f539, [%r27+392];
$L__BB1_126:
	setp.ge.s32 	%p96, %r30, %r92;
	mov.f32 	%f540, 0f00000000;
	@%p96 bra 	$L__BB1_128;
	ld.shared.f32 	%f540, [%r27+396];
$L__BB1_128:
	fma.rn.f32 	%f169, %f535, %f537, %f149;
	fma.rn.f32 	%f170, %f536, %f537, %f150;
	fma.rn.f32 	%f171, %f535, %f538, %f151;
	fma.rn.f32 	%f172, %f536, %f538, %f152;
	fma.rn.f32 	%f173, %f535, %f539, %f153;
	fma.rn.f32 	%f174, %f536, %f539, %f154;
	fma.rn.f32 	%f175, %f535, %f540, %f155;
	fma.rn.f32 	%f176, %f536, %f540, %f156;
	mov.f32 	%f541, 0f00000000;
	@%p91 bra 	$L__BB1_130;
	ld.shared.f32 	%f541, [%r9+28];
$L__BB1_130:
	mov.f32 	%f542, 0f00000000;
	@%p92 bra 	$L__BB1_132;
	ld.shared.f32 	%f542, [%r9+92];
$L__BB1_132:
	mov.f32 	%f543, 0f00000000;
	@%p93 bra 	$L__BB1_134;
	ld.shared.f32 	%f543, [%r27+448];
$L__BB1_134:
	mov.f32 	%f544, 0f00000000;
	@%p94 bra 	$L__BB1_136;
	ld.shared.f32 	%f544, [%r27+452];
$L__BB1_136:
	mov.f32 	%f545, 0f00000000;
	@%p95 bra 	$L__BB1_138;
	ld.shared.f32 	%f545, [%r27+456];
$L__BB1_138:
	mov.f32 	%f546, 0f00000000;
	@%p96 bra 	$L__BB1_140;
	ld.shared.f32 	%f546, [%r27+460];
$L__BB1_140:
	setp.ge.s32 	%p103, %r5, %r91;
	fma.rn.f32 	%f189, %f541, %f543, %f169;
	fma.rn.f32 	%f190, %f542, %f543, %f170;
	fma.rn.f32 	%f191, %f541, %f544, %f171;
	fma.rn.f32 	%f192, %f542, %f544, %f172;
	fma.rn.f32 	%f193, %f541, %f545, %f173;
	fma.rn.f32 	%f194, %f542, %f545, %f174;
	fma.rn.f32 	%f195, %f541, %f546, %f175;
	fma.rn.f32 	%f196, %f542, %f546, %f176;
	mov.f32 	%f547, 0f00000000;
	@%p103 bra 	$L__BB1_142;
	ld.shared.f32 	%f547, [%r9+32];
$L__BB1_142:
	setp.ge.s32 	%p104, %r6, %r91;
	mov.f32 	%f548, 0f00000000;
	@%p104 bra 	$L__BB1_144;
	ld.shared.f32 	%f548, [%r9+96];
$L__BB1_144:
	setp.ge.s32 	%p105, %r8, %r92;
	mov.f32 	%f549, 0f00000000;
	@%p105 bra 	$L__BB1_146;
	ld.shared.f32 	%f549, [%r27+512];
$L__BB1_146:
	setp.ge.s32 	%p106, %r28, %r92;
	mov.f32 	%f550, 0f00000000;
	@%p106 bra 	$L__BB1_148;
	ld.shared.f32 	%f550, [%r27+516];
$L__BB1_148:
	setp.ge.s32 	%p107, %r29, %r92;
	mov.f32 	%f551, 0f00000000;
	@%p107 bra 	$L__BB1_150;
	ld.shared.f32 	%f551, [%r27+520];
$L__BB1_150:
	setp.ge.s32 	%p108, %r30, %r92;
	mov.f32 	%f552, 0f00000000;
	@%p108 bra 	$L__BB1_152;
	ld.shared.f32 	%f552, [%r27+524];
$L__BB1_152:
	fma.rn.f32 	%f209, %f547, %f549, %f189;
	fma.rn.f32 	%f210, %f548, %f549, %f190;
	fma.rn.f32 	%f211, %f547, %f550, %f191;
	fma.rn.f32 	%f212, %f548, %f550, %f192;
	fma.rn.f32 	%f213, %f547, %f551, %f193;
	fma.rn.f32 	%f214, %f548, %f551, %f194;
	fma.rn.f32 	%f215, %f547, %f552, %f195;
	fma.rn.f32 	%f216, %f548, %f552, %f196;
	mov.f32 	%f553, 0f00000000;
	@%p103 bra 	$L__BB1_154;
	ld.shared.f32 	%f553, [%r9+36];
$L__BB1_154:
	mov.f32 	%f554, 0f00000000;
	@%p104 bra 	$L__BB1_156;
	ld.shared.f32 	%f554, [%r9+100];
$L__BB1_156:
	mov.f32 	%f555, 0f00000000;
	@%p105 bra 	$L__BB1_158;
	ld.shared.f32 	%f555, [%r27+576];
$L__BB1_158:
	mov.f32 	%f556, 0f00000000;
	@%p106 bra 	$L__BB1_160;
	ld.shared.f32 	%f556, [%r27+580];
$L__BB1_160:
	mov.f32 	%f557, 0f00000000;
	@%p107 bra 	$L__BB1_162;
	ld.shared.f32 	%f557, [%r27+584];
$L__BB1_162:
	mov.f32 	%f558, 0f00000000;
	@%p108 bra 	$L__BB1_164;
	ld.shared.f32 	%f558, [%r27+588];
$L__BB1_164:
	setp.ge.s32 	%p115, %r5, %r91;
	fma.rn.f32 	%f229, %f553, %f555, %f209;
	fma.rn.f32 	%f230, %f554, %f555, %f210;
	fma.rn.f32 	%f231, %f553, %f556, %f211;
	fma.rn.f32 	%f232, %f554, %f556, %f212;
	fma.rn.f32 	%f233, %f553, %f557, %f213;
	fma.rn.f32 	%f234, %f554, %f557, %f214;
	fma.rn.f32 	%f235, %f553, %f558, %f215;
	fma.rn.f32 	%f236, %f554, %f558, %f216;
	mov.f32 	%f559, 0f00000000;
	@%p115 bra 	$L__BB1_166;
	ld.shared.f32 	%f559, [%r9+40];
$L__BB1_166:
	setp.ge.s32 	%p116, %r6, %r91;
	mov.f32 	%f560, 0f00000000;
	@%p116 bra 	$L__BB1_168;
	ld.shared.f32 	%f560, [%r9+104];
$L__BB1_168:
	setp.ge.s32 	%p117, %r8, %r92;
	mov.f32 	%f561, 0f00000000;
	@%p117 bra 	$L__BB1_170;
	ld.shared.f32 	%f561, [%r27+640];
$L__BB1_170:
	setp.ge.s32 	%p118, %r28, %r92;
	mov.f32 	%f562, 0f00000000;
	@%p118 bra 	$L__BB1_172;
	ld.shared.f32 	%f562, [%r27+644];
$L__BB1_172:
	setp.ge.s32 	%p119, %r29, %r92;
	mov.f32 	%f563, 0f00000000;
	@%p119 bra 	$L__BB1_174;
	ld.shared.f32 	%f563, [%r27+648];
$L__BB1_174:
	setp.ge.s32 	%p120, %r30, %r92;
	mov.f32 	%f564, 0f00000000;
	@%p120 bra 	$L__BB1_176;
	ld.shared.f32 	%f564, [%r27+652];
$L__BB1_176:
	fma.rn.f32 	%f249, %f559, %f561, %f229;
	fma.rn.f32 	%f250, %f560, %f561, %f230;
	fma.rn.f32 	%f251, %f559, %f562, %f231;
	fma.rn.f32 	%f252, %f560, %f562, %f232;
	fma.rn.f32 	%f253, %f559, %f563, %f233;
	fma.rn.f32 	%f254, %f560, %f563, %f234;
	fma.rn.f32 	%f255, %f559, %f564, %f235;
	fma.rn.f32 	%f256, %f560, %f564, %f236;
	mov.f32 	%f565, 0f00000000;
	@%p115 bra 	$L__BB1_178;
	ld.shared.f32 	%f565, [%r9+44];
$L__BB1_178:
	mov.f32 	%f566, 0f00000000;
	@%p116 bra 	$L__BB1_180;
	ld.shared.f32 	%f566, [%r9+108];
$L__BB1_180:
	mov.f32 	%f567, 0f00000000;
	@%p117 bra 	$L__BB1_182;
	ld.shared.f32 	%f567, [%r27+704];
$L__BB1_182:
	mov.f32 	%f568, 0f00000000;
	@%p118 bra 	$L__BB1_184;
	ld.shared.f32 	%f568, [%r27+708];
$L__BB1_184:
	mov.f32 	%f569, 0f00000000;
	@%p119 bra 	$L__BB1_186;
	ld.shared.f32 	%f569, [%r27+712];
$L__BB1_186:
	mov.f32 	%f570, 0f00000000;
	@%p120 bra 	$L__BB1_188;
	ld.shared.f32 	%f570, [%r27+716];
$L__BB1_188:
	setp.ge.s32 	%p127, %r5, %r91;
	fma.rn.f32 	%f269, %f565, %f567, %f249;
	fma.rn.f32 	%f270, %f566, %f567, %f250;
	fma.rn.f32 	%f271, %f565, %f568, %f251;
	fma.rn.f32 	%f272, %f566, %f568, %f252;
	fma.rn.f32 	%f273, %f565, %f569, %f253;
	fma.rn.f32 	%f274, %f566, %f569, %f254;
	fma.rn.f32 	%f275, %f565, %f570, %f255;
	fma.rn.f32 	%f276, %f566, %f570, %f256;
	mov.f32 	%f571, 0f00000000;
	@%p127 bra 	$L__BB1_190;
	ld.shared.f32 	%f571, [%r9+48];
$L__BB1_190:
	setp.ge.s32 	%p128, %r6, %r91;
	mov.f32 	%f572, 0f00000000;
	@%p128 bra 	$L__BB1_192;
	ld.shared.f32 	%f572, [%r9+112];
$L__BB1_192:
	setp.ge.s32 	%p129, %r8, %r92;
	mov.f32 	%f573, 0f00000000;
	@%p129 bra 	$L__BB1_194;
	ld.shared.f32 	%f573, [%r27+768];
$L__BB1_194:
	setp.ge.s32 	%p130, %r28, %r92;
	mov.f32 	%f574, 0f00000000;
	@%p130 bra 	$L__BB1_196;
	ld.shared.f32 	%f574, [%r27+772];
$L__BB1_196:
	setp.ge.s32 	%p131, %r29, %r92;
	mov.f32 	%f575, 0f00000000;
	@%p131 bra 	$L__BB1_198;
	ld.shared.f32 	%f575, [%r27+776];
$L__BB1_198:
	setp.ge.s32 	%p132, %r30, %r92;
	mov.f32 	%f576, 0f00000000;
	@%p132 bra 	$L__BB1_200;
	ld.shared.f32 	%f576, [%r27+780];
$L__BB1_200:
	fma.rn.f32 	%f289, %f571, %f573, %f269;
	fma.rn.f32 	%f290, %f572, %f573, %f270;
	fma.rn.f32 	%f291, %f571, %f574, %f271;
	fma.rn.f32 	%f292, %f572, %f574, %f272;
	fma.rn.f32 	%f293, %f571, %f575, %f273;
	fma.rn.f32 	%f294, %f572, %f575, %f274;
	fma.rn.f32 	%f295, %f571, %f576, %f275;
	fma.rn.f32 	%f296, %f572, %f576, %f276;
	mov.f32 	%f577, 0f00000000;
	@%p127 bra 	$L__BB1_202;
	ld.shared.f32 	%f577, [%r9+52];
$L__BB1_202:
	mov.f32 	%f578, 0f00000000;
	@%p128 bra 	$L__BB1_204;
	ld.shared.f32 	%f578, [%r9+116];
$L__BB1_204:
	mov.f32 	%f579, 0f00000000;
	@%p129 bra 	$L__BB1_206;
	ld.shared.f32 	%f579, [%r27+832];
$L__BB1_206:
	mov.f32 	%f580, 0f00000000;
	@%p130 bra 	$L__BB1_208;
	ld.shared.f32 	%f580, [%r27+836];
$L__BB1_208:
	mov.f32 	%f581, 0f00000000;
	@%p131 bra 	$L__BB1_210;
	ld.shared.f32 	%f581, [%r27+840];
$L__BB1_210:
	mov.f32 	%f582, 0f00000000;
	@%p132 bra 	$L__BB1_212;
	ld.shared.f32 	%f582, [%r27+844];
$L__BB1_212:
	setp.ge.s32 	%p139, %r5, %r91;
	fma.rn.f32 	%f309, %f577, %f579, %f289;
	fma.rn.f32 	%f310, %f578, %f579, %f290;
	fma.rn.f32 	%f311, %f577, %f580, %f291;
	fma.rn.f32 	%f312, %f578, %f580, %f292;
	fma.rn.f32 	%f313, %f577, %f581, %f293;
	fma.rn.f32 	%f314, %f578, %f581, %f294;
	fma.rn.f32 	%f315, %f577, %f582, %f295;
	fma.rn.f32 	%f316, %f578, %f582, %f296;
	mov.f32 	%f583, 0f00000000;
	@%p139 bra 	$L__BB1_214;
	ld.shared.f32 	%f583, [%r9+56];
$L__BB1_214:
	setp.ge.s32 	%p140, %r6, %r91;
	mov.f32 	%f584, 0f00000000;
	@%p140 bra 	$L__BB1_216;
	ld.shared.f32 	%f584, [%r9+120];
$L__BB1_216:
	setp.ge.s32 	%p141, %r8, %r92;
	mov.f32 	%f585, 0f00000000;
	@%p141 bra 	$L__BB1_218;
	ld.shared.f32 	%f585, [%r27+896];
$L__BB1_218:
	setp.ge.s32 	%p142, %r28, %r92;
	mov.f32 	%f586, 0f00000000;
	@%p142 bra 	$L__BB1_220;
	ld.shared.f32 	%f586, [%r27+900];
$L__BB1_220:
	setp.ge.s32 	%p143, %r29, %r92;
	mov.f32 	%f587, 0f00000000;
	@%p143 bra 	$L__BB1_222;
	ld.shared.f32 	%f587, [%r27+904];
$L__BB1_222:
	setp.ge.s32 	%p144, %r30, %r92;
	mov.f32 	%f588, 0f00000000;
	@%p144 bra 	$L__BB1_224;
	ld.shared.f32 	%f588, [%r27+908];
$L__BB1_224:
	fma.rn.f32 	%f329, %f583, %f585, %f309;
	fma.rn.f32 	%f330, %f584, %f585, %f310;
	fma.rn.f32 	%f331, %f583, %f586, %f311;
	fma.rn.f32 	%f332, %f584, %f586, %f312;
	fma.rn.f32 	%f333, %f583, %f587, %f313;
	fma.rn.f32 	%f334, %f584, %f587, %f314;
	fma.rn.f32 	%f335, %f583, %f588, %f315;
	fma.rn.f32 	%f336, %f584, %f588, %f316;
	mov.f32 	%f589, 0f00000000;
	@%p139 bra 	$L__BB1_226;
	ld.shared.f32 	%f589, [%r9+60];
$L__BB1_226:
	mov.f32 	%f590, 0f00000000;
	@%p140 bra 	$L__BB1_228;
	ld.shared.f32 	%f590, [%r9+124];
$L__BB1_228:
	mov.f32 	%f591, 0f00000000;
	@%p141 bra 	$L__BB1_230;
	ld.shared.f32 	%f591, [%r27+960];
$L__BB1_230:
	mov.f32 	%f592, 0f00000000;
	@%p142 bra 	$L__BB1_232;
	ld.shared.f32 	%f592, [%r27+964];
$L__BB1_232:
	mov.f32 	%f593, 0f00000000;
	@%p143 bra 	$L__BB1_234;
	ld.shared.f32 	%f593, [%r27+968];
$L__BB1_234:
	mov.f32 	%f594, 0f00000000;
	@%p144 bra 	$L__BB1_236;
	ld.shared.f32 	%f594, [%r27+972];
$L__BB1_236:
	fma.rn.f32 	%f602, %f589, %f591, %f329;
	fma.rn.f32 	%f598, %f590, %f591, %f330;
	fma.rn.f32 	%f601, %f589, %f592, %f331;
	fma.rn.f32 	%f597, %f590, %f592, %f332;
	fma.rn.f32 	%f600, %f589, %f593, %f333;
	fma.rn.f32 	%f596, %f590, %f593, %f334;
	fma.rn.f32 	%f599, %f589, %f594, %f335;
	fma.rn.f32 	%f595, %f590, %f594, %f336;
	bar.warp.sync 	-1;
	add.s32 	%r183, %r183, 16;
	setp.lt.s32 	%p151, %r183, %r93;
	@%p151 bra 	$L__BB1_2;
$L__BB1_237:
	setp.ge.s32 	%p152, %r5, %r91;
	@%p152 bra 	$L__BB1_246;
	mul.lo.s32 	%r89, %r92, %r5;
	setp.ge.s32 	%p153, %r8, %r92;
	@%p153 bra 	$L__BB1_240;
	add.s32 	%r175, %r8, %r89;
	mul.wide.s32 	%rd37, %r175, 4;
	add.s64 	%rd38, %rd3, %rd37;
	st.global.f32 	[%rd38], %f602;
$L__BB1_240:
	add.s32 	%r176, %r8, 1;
	setp.ge.s32 	%p154, %r176, %r92;
	cvt.s64.s32 	%rd39, %r89;
	cvt.s64.s32 	%rd40, %r8;
	add.s64 	%rd41, %rd40, %rd39;
	shl.b64 	%rd42, %rd41, 2;
	add.s64 	%rd4, %rd3, %rd42;
	@%p154 bra 	$L__BB1_242;
	st.global.f32 	[%rd4+4], %f601;
$L__BB1_242:
	add.s32 	%r177, %r8, 2;
	setp.ge.s32 	%p155, %r177, %r92;
	@%p155 bra 	$L__BB1_244;
	st.global.f32 	[%rd4+8], %f600;
$L__BB1_244:
	add.s32 	%r178, %r8, 3;
	setp.ge.s32 	%p156, %r178, %r92;
	@%p156 bra 	$L__BB1_246;
	st.global.f32 	[%rd4+12], %f599;
$L__BB1_246:
	setp.ge.s32 	%p157, %r6, %r91;
	@%p157 bra 	$L__BB1_255;
	mul.lo.s32 	%r90, %r92, %r6;
	setp.ge.s32 	%p158, %r8, %r92;
	@%p158 bra 	$L__BB1_249;
	add.s32 	%r179, %r8, %r90;
	mul.wide.s32 	%rd43, %r179, 4;
	add.s64 	%rd44, %rd3, %rd43;
	st.global.f32 	[%rd44], %f598;
$L__BB1_249:
	add.s32 	%r180, %r8, 1;
	setp.ge.s32 	%p159, %r180, %r92;
	cvt.s64.s32 	%rd45, %r90;
	cvt.s64.s32 	%rd46, %r8;
	add.s64 	%rd47, %rd46, %rd45;
	shl.b64 	%rd48, %rd47, 2;
	add.s64 	%rd5, %rd3, %rd48;
	@%p159 bra 	$L__BB1_251;
	st.global.f32 	[%rd5+4], %f597;
$L__BB1_251:
	add.s32 	%r181, %r8, 2;
	setp.ge.s32 	%p160, %r181, %r92;
	@%p160 bra 	$L__BB1_253;
	st.global.f32 	[%rd5+8], %f596;
$L__BB1_253:
	add.s32 	%r182, %r8, 3;
	setp.ge.s32 	%p161, %r182, %r92;
	@%p161 bra 	$L__BB1_255;
	st.global.f32 	[%rd5+12], %f595;
$L__BB1_255:
	ret;

}


// ===== COMPILED SASS (sm_100) =====

	.target	sm_100

	.elftype	@"ET_EXEC"


//--------------------- .note.nv.tkinfo           --------------------------
	.section	.note.nv.tkinfo,"",@"SHT_NOTE"
	.sectionflags	@"SHF_NOTE_NV_TKINFO"
	.tkinfo
        /*0018*/ 	.word	0x00000002
        /*0030*/ 	.string	""
        /*0030*/ 	.string	"ptxas"
        /*0030*/ 	.string	"Cuda compilation tools, release 13.0, V13.0.88"
        /*0030*/ 	.string	"Build cuda_13.0.r13.0/compiler.36424714_0"
        /*0030*/ 	.string	"-arch sm_100 -m 64 "



//--------------------- .note.nv.cuinfo           --------------------------
	.section	.note.nv.cuinfo,"",@"SHT_NOTE"
	.sectionflags	@"SHF_NOTE_NV_CUINFO"
        /*0018*/ 	.short	0x0002
        /*001a*/ 	.short	0x0064
        /*001c*/ 	.short	0x0082
	.zero		2


//--------------------- .nv.info                  --------------------------
	.section	.nv.info,"",@"SHT_CUDA_INFO"
	.align	4


	//----- nvinfo : EIATTR_REGCOUNT
	.align		4
        /*0000*/ 	.byte	0x04, 0x2f
        /*0002*/ 	.short	(.L_1 - .L_0)
	.align		4
.L_0:
        /*0004*/ 	.word	index@(_Z24gemm_thread_tiled_kernelPKfS0_Pfiii)
        /*0008*/ 	.word	0x00000020


	//----- nvinfo : EIATTR_FRAME_SIZE
	.align		4
.L_1:
        /*000c*/ 	.byte	0x04, 0x11
        /*000e*/ 	.short	(.L_3 - .L_2)
	.align		4
.L_2:
        /*0010*/ 	.word	index@(_Z24gemm_thread_tiled_kernelPKfS0_Pfiii)
        /*0014*/ 	.word	0x00000000


	//----- nvinfo : EIATTR_REGCOUNT
	.align		4
.L_3:
        /*0018*/ 	.byte	0x04, 0x2f
        /*001a*/ 	.short	(.L_5 - .L_4)
	.align		4
.L_4:
        /*001c*/ 	.word	index@(_Z22gemm_warp_tiled_kernelPKfS0_Pfiii)
        /*0020*/ 	.word	0x00000030


	//----- nvinfo : EIATTR_FRAME_SIZE
	.align		4
.L_5:
        /*0024*/ 	.byte	0x04, 0x11
        /*0026*/ 	.short	(.L_7 - .L_6)
	.align		4
.L_6:
        /*0028*/ 	.word	index@(_Z22gemm_warp_tiled_kernelPKfS0_Pfiii)
        /*002c*/ 	.word	0x00000000


	//----- nvinfo : EIATTR_MIN_STACK_SIZE
	.align		4
.L_7:
        /*0030*/ 	.byte	0x04, 0x12
        /*0032*/ 	.short	(.L_9 - .L_8)
	.align		4
.L_8:
        /*0034*/ 	.word	index@(_Z22gemm_warp_tiled_kernelPKfS0_Pfiii)
        /*0038*/ 	.word	0x00000000


	//----- nvinfo : EIATTR_MIN_STACK_SIZE
	.align		4
.L_9:
        /*003c*/ 	.byte	0x04, 0x12
        /*003e*/ 	.short	(.L_11 - .L_10)
	.align		4
.L_10:
        /*0040*/ 	.word	index@(_Z24gemm_thread_tiled_kernelPKfS0_Pfiii)
        /*0044*/ 	.word	0x00000000
.L_11:


//--------------------- .nv.compat                --------------------------
	.section	.nv.compat,"",@"SHT_CUDA_COMPAT_INFO"
	.align	4
        /*0000*/ 	.byte	0x02, 0x09, 0x00, 0x00, 0x02, 0x02, 0x01, 0x00, 0x02, 0x05, 0x05, 0x00, 0x03, 0x07, 0x01, 0x01
        /*0010*/ 	.byte	0x02, 0x03, 0x00, 0x00, 0x02, 0x06, 0x01, 0x00, 0x04, 0x0b, 0x08, 0x00, 0x09, 0x00, 0x00, 0x00
        /*0020*/ 	.byte	0x00, 0x00, 0x00, 0x00


//--------------------- .nv.info._Z22gemm_warp_tiled_kernelPKfS0_Pfiii --------------------------
	.section	.nv.info._Z22gemm_warp_tiled_kernelPKfS0_Pfiii,"",@"SHT_CUDA_INFO"
	.sectionflags	@""
	.align	4


	//----- nvinfo : EIATTR_CUDA_API_VERSION
	.align		4
        /*0000*/ 	.byte	0x04, 0x37
        /*0002*/ 	.short	(.L_13 - .L_12)
.L_12:
        /*0004*/ 	.word	0x00000082


	//----- nvinfo : EIATTR_KPARAM_INFO
	.align		4
.L_13:
        /*0008*/ 	.byte	0x04, 0x17
        /*000a*/ 	.short	(.L_15 - .L_14)
.L_14:
        /*000c*/ 	.word	0x00000000
        /*0010*/ 	.short	0x0005
        /*0012*/ 	.short	0x0020
        /*0014*/ 	.byte	0x00, 0xf0, 0x11, 0x00


	//----- nvinfo : EIATTR_KPARAM_INFO
	.align		4
.L_15:
        /*0018*/ 	.byte	0x04, 0x17
        /*001a*/ 	.short	(.L_17 - .L_16)
.L_16:
        /*001c*/ 	.word	0x00000000
        /*0020*/ 	.short	0x0004
        /*0022*/ 	.short	0x001c
        /*0024*/ 	.byte	0x00, 0xf0, 0x11, 0x00


	//----- nvinfo : EIATTR_KPARAM_INFO
	.align		4
.L_17:
        /*0028*/ 	.byte	0x04, 0x17
        /*002a*/ 	.short	(.L_19 - .L_18)
.L_18:
        /*002c*/ 	.word	0x00000000
        /*0030*/ 	.short	0x0003
        /*0032*/ 	.short	0x0018
        /*0034*/ 	.byte	0x00, 0xf0, 0x11, 0x00


	//----- nvinfo : EIATTR_KPARAM_INFO
	.align		4
.L_19:
        /*0038*/ 	.byte	0x04, 0x17
        /*003a*/ 	.short	(.L_21 - .L_20)
.L_20:
        /*003c*/ 	.word	0x00000000
        /*0040*/ 	.short	0x0002
        /*0042*/ 	.short	0x0010
        /*0044*/ 	.byte	0x00, 0xf5, 0x21, 0x00


	//----- nvinfo : EIATTR_KPARAM_INFO
	.align		4
.L_21:
        /*0048*/ 	.byte	0x04, 0x17
        /*004a*/ 	.short	(.L_23 - .L_22)
.L_22:
        /*004c*/ 	.word	0x00000000
        /*0050*/ 	.short	0x0001
        /*0052*/ 	.short	0x0008
        /*0054*/ 	.byte	0x00, 0xf5, 0x21, 0x00


	//----- nvinfo : EIATTR_KPARAM_INFO
	.align		4
.L_23:
        /*0058*/ 	.byte	0x04, 0x17
        /*005a*/ 	.short	(.L_25 - .L_24)
.L_24:
        /*005c*/ 	.word	0x00000000
        /*0060*/ 	.short	0x0000
        /*0062*/ 	.short	0x0000
        /*0064*/ 	.byte	0x00, 0xf5, 0x21, 0x00


	//----- nvinfo : EIATTR_SPARSE_MMA_MASK
	.align		4
.L_25:
        /*0068*/ 	.byte	0x03, 0x50
        /*006a*/ 	.short	0x0000


	//----- nvinfo : EIATTR_MAXREG_COUNT
	.align		4
        /*006c*/ 	.byte	0x03, 0x1b
        /*006e*/ 	.short	0x00ff


	//----- nvinfo : EIATTR_MERCURY_ISA_VERSION
	.align		4
        /*0070*/ 	.byte	0x03, 0x5f
        /*0072*/ 	.short	0x0101


	//----- nvinfo : EIATTR_COOP_GROUP_MASK_REGIDS
	.align		4
        /*0074*/ 	.byte	0x04, 0x29
        /*0076*/ 	.short	(.L_27 - .L_26)


	//   ....[0]....
.L_26:
        /*0078*/ 	.word	0xffffffff


	//   ....[1]....
        /*007c*/ 	.word	0xffffffff


	//----- nvinfo : EIATTR_COOP_GROUP_INSTR_OFFSETS
	.align		4
.L_27:
        /*0080*/ 	.byte	0x04, 0x28
        /*0082*/ 	.short	(.L_29 - .L_28)


	//   ....[0]....
.L_28:
        /*0084*/ 	.word	0x00001370


	//   ....[1]....
        /*0088*/ 	.word	0x00002540


	//----- nvinfo : EIATTR_VRC_CTA_INIT_COUNT
	.align		4
.L_29:
        /*008c*/ 	.byte	0x02, 0x4a
	.zero		1
	.zero		1


	//----- nvinfo : EIATTR_EXIT_INSTR_OFFSETS
	.align		4
        /*0090*/ 	.byte	0x04, 0x1c
        /*0092*/ 	.short	(.L_31 - .L_30)


	//   ....[0]....
.L_30:
        /*0094*/ 	.word	0x00002720


	//   ....[1]....
        /*0098*/ 	.word	0x00002880


	//   ....[2]....
        /*009c*/ 	.word	0x000028a0


	//----- nvinfo : EIATTR_CRS_STACK_SIZE
	.align		4
.L_31:
        /*00a0*/ 	.byte	0x04, 0x1e
        /*00a2*/ 	.short	(.L_33 - .L_32)
.L_32:
        /*00a4*/ 	.word	0x00000000


	//----- nvinfo : EIATTR_CBANK_PARAM_SIZE
	.align		4
.L_33:
        /*00a8*/ 	.byte	0x03, 0x19
        /*00aa*/ 	.short	0x0024


	//----- nvinfo : EIATTR_PARAM_CBANK
	.align		4
        /*00ac*/ 	.byte	0x04, 0x0a
        /*00ae*/ 	.short	(.L_35 - .L_34)
	.align		4
.L_34:
        /*00b0*/ 	.word	index@(.nv.constant0._Z22gemm_warp_tiled_kernelPKfS0_Pfiii)
        /*00b4*/ 	.short	0x0380
        /*00b6*/ 	.short	0x0024


	//----- nvinfo : EIATTR_SW_WAR
	.align		4
.L_35:
        /*00b8*/ 	.byte	0x04, 0x36
        /*00ba*/ 	.short	(.L_37 - .L_36)
.L_36:
        /*00bc*/ 	.word	0x00000008
.L_37:


//--------------------- .nv.info._Z24gemm_thread_tiled_kernelPKfS0_Pfiii --------------------------
	.section	.nv.info._Z24gemm_thread_tiled_kernelPKfS0_Pfiii,"",@"SHT_CUDA_INFO"
	.sectionflags	@""
	.align	4


	//----- nvinfo : EIATTR_CUDA_API_VERSION
	.align		4
        /*0000*/ 	.byte	0x04, 0x37
        /*0002*/ 	.short	(.L_39 - .L_38)
.L_38:
        /*0004*/ 	.word	0x00000082


	//----- nvinfo : EIATTR_KPARAM_INFO
	.align		4
.L_39:
        /*0008*/ 	.byte	0x04, 0x17
        /*000a*/ 	.short	(.L_41 - .L_40)
.L_40:
        /*000c*/ 	.word	0x00000000
        /*0010*/ 	.short	0x0005
        /*0012*/ 	.short	0x0020
        /*0014*/ 	.byte	0x00, 0xf0, 0x11, 0x00


	//----- nvinfo : EIATTR_KPARAM_INFO
	.align		4
.L_41:
        /*0018*/ 	.byte	0x04, 0x17
        /*001a*/ 	.short	(.L_43 - .L_42)
.L_42:
        /*001c*/ 	.word	0x00000000
        /*0020*/ 	.short	0x0004
        /*0022*/ 	.short	0x001c
        /*0024*/ 	.byte	0x00, 0xf0, 0x11, 0x00


	//----- nvinfo : EIATTR_KPARAM_INFO
	.align		4
.L_43:
        /*0028*/ 	.byte	0x04, 0x17
        /*002a*/ 	.short	(.L_45 - .L_44)
.L_44:
        /*002c*/ 	.word	0x00000000
        /*0030*/ 	.short	0x0003
        /*0032*/ 	.short	0x0018
        /*0034*/ 	.byte	0x00, 0xf0, 0x11, 0x00


	//----- nvinfo : EIATTR_KPARAM_INFO
	.align		4
.L_45:
        /*0038*/ 	.byte	0x04, 0x17
        /*003a*/ 	.short	(.L_47 - .L_46)
.L_46:
        /*003c*/ 	.word	0x00000000
        /*0040*/ 	.short	0x0002
        /*0042*/ 	.short	0x0010
        /*0044*/ 	.byte	0x00, 0xf5, 0x21, 0x00


	//----- nvinfo : EIATTR_KPARAM_INFO
	.align		4
.L_47:
        /*0048*/ 	.byte	0x04, 0x17
        /*004a*/ 	.short	(.L_49 - .L_48)
.L_48:
        /*004c*/ 	.word	0x00000000
        /*0050*/ 	.short	0x0001
        /*0052*/ 	.short	0x0008
        /*0054*/ 	.byte	0x00, 0xf5, 0x21, 0x00


	//----- nvinfo : EIATTR_KPARAM_INFO
	.align		4
.L_49:
        /*0058*/ 	.byte	0x04, 0x17
        /*005a*/ 	.short	(.L_51 - .L_50)
.L_50:
        /*005c*/ 	.word	0x00000000
        /*0060*/ 	.short	0x0000
        /*0062*/ 	.short	0x0000
        /*0064*/ 	.byte	0x00, 0xf5, 0x21, 0x00


	//----- nvinfo : EIATTR_SPARSE_MMA_MASK
	.align		4
.L_51:
        /*0068*/ 	.byte	0x03, 0x50
        /*006a*/ 	.short	0x0000


	//----- nvinfo : EIATTR_MAXREG_COUNT
	.align		4
        /*006c*/ 	.byte	0x03, 0x1b
        /*006e*/ 	.short	0x00ff


	//----- nvinfo : EIATTR_NUM_BARRIERS
	.align		4
        /*0070*/ 	.byte	0x02, 0x4c
        /*0072*/ 	.byte	0x01
	.zero		1


	//----- nvinfo : EIATTR_MERCURY_ISA_VERSION
	.align		4
        /*0074*/ 	.byte	0x03, 0x5f
        /*0076*/ 	.short	0x0101


	//----- nvinfo : EIATTR_VRC_CTA_INIT_COUNT
	.align		4
        /*0078*/ 	.byte	0x02, 0x4a
	.zero		1
	.zero		1


	//----- nvinfo : EIATTR_EXIT_INSTR_OFFSETS
	.align		4
        /*007c*/ 	.byte	0x04, 0x1c
        /*007e*/ 	.short	(.L_53 - .L_52)


	//   ....[0]....
.L_52:
        /*0080*/ 	.word	0x00000da0


	//   ....[1]....
        /*0084*/ 	.word	0x00000df0


	//----- nvinfo : EIATTR_CBANK_PARAM_SIZE
	.align		4
.L_53:
        /*0088*/ 	.byte	0x03, 0x19
        /*008a*/ 	.short	0x0024


	//----- nvinfo : EIATTR_PARAM_CBANK
	.align		4
        /*008c*/ 	.byte	0x04, 0x0a
        /*008e*/ 	.short	(.L_55 - .L_54)
	.align		4
.L_54:
        /*0090*/ 	.word	index@(.nv.constant0._Z24gemm_thread_tiled_kernelPKfS0_Pfiii)
        /*0094*/ 	.short	0x0380
        /*0096*/ 	.short	0x0024


	//----- nvinfo : EIATTR_SW_WAR
	.align		4
.L_55:
        /*0098*/ 	.byte	0x04, 0x36
        /*009a*/ 	.short	(.L_57 - .L_56)
.L_56:
        /*009c*/ 	.word	0x00000008
.L_57:


//--------------------- .nv.callgraph             --------------------------
	.section	.nv.callgraph,"",@"SHT_CUDA_CALLGRAPH"
	.align	4
	.sectionentsize	8
	.align		4
        /*0000*/ 	.word	0x00000000
	.align		4
        /*0004*/ 	.word	0xffffffff
	.align		4
        /*0008*/ 	.word	0x00000000
	.align		4
        /*000c*/ 	.word	0xfffffffe
	.align		4
        /*0010*/ 	.word	0x00000000
	.align		4
        /*0014*/ 	.word	0xfffffffd
	.align		4
        /*0018*/ 	.word	0x00000000
	.align		4
        /*001c*/ 	.word	0xfffffffc


//--------------------- .text._Z22gemm_warp_tiled_kernelPKfS0_Pfiii --------------------------
	.section	.text._Z22gemm_warp_tiled_kernelPKfS0_Pfiii,"ax",@progbits
	.align	128
        .global         _Z22gemm_warp_tiled_kernelPKfS0_Pfiii
        .type           _Z22gemm_warp_tiled_kernelPKfS0_Pfiii,@function
        .size           _Z22gemm_warp_tiled_kernelPKfS0_Pfiii,(.L_x_23 - _Z22gemm_warp_tiled_kernelPKfS0_Pfiii)
        .other          _Z22gemm_warp_tiled_kernelPKfS0_Pfiii,@"STO_CUDA_ENTRY STV_DEFAULT"
_Z22gemm_warp_tiled_kernelPKfS0_Pfiii:
.text._Z22gemm_warp_tiled_kernelPKfS0_Pfiii:
[----:B------:R-:W-:Y:S01]  /*0000*/  LDC R1, c[0x0][0x37c] ;  /* 0x0000df00ff017b82 */ /* 0x000fe20000000800 */
[----:B------:R-:W0:Y:S01]  /*0010*/  S2R R19, SR_TID.X ;  /* 0x0000000000137919 */ /* 0x000e220000002100 */
[----:B------:R-:W1:Y:S01]  /*0020*/  LDCU UR4, c[0x0][0x3a0] ;  /* 0x00007400ff0477ac */ /* 0x000e620008000800 */
[----:B------:R-:W-:Y:S01]  /*0030*/  HFMA2 R0, -RZ, RZ, 0, 0 ;  /* 0x00000000ff007431 */ /* 0x000fe200000001ff */
[----:B------:R-:W-:Y:S01]  /*0040*/  CS2R R2, SRZ ;  /* 0x0000000000027805 */ /* 0x000fe2000001ff00 */
[----:B------:R-:W2:Y:S01]  /*0050*/  S2R R8, SR_CTAID.Y ;  /* 0x0000000000087919 */ /* 0x000ea20000002600 */
[----:B------:R-:W-:Y:S02]  /*0060*/  CS2R R4, SRZ ;  /* 0x0000000000047805 */ /* 0x000fe4000001ff00 */
[----:B------:R-:W-:Y:S01]  /*0070*/  CS2R R6, SRZ ;  /* 0x0000000000067805 */ /* 0x000fe2000001ff00 */
[----:B------:R-:W3:Y:S01]  /*0080*/  LDCU.64 UR8, c[0x0][0x358] ;  /* 0x00006b00ff0877ac */ /* 0x000ee20008000a00 */
[----:B------:R-:W4:Y:S01]  /*0090*/  S2R R16, SR_CTAID.X ;  /* 0x0000000000107919 */ /* 0x000f220000002500 */
[----:B-1----:R-:W-:Y:S01]  /*00a0*/  UISETP.GE.AND UP0, UPT, UR4, 0x1, UPT ;  /* 0x000000010400788c */ /* 0x002fe2000bf06270 */
[----:B0-----:R-:W-:Y:S01]  /*00b0*/  IMAD.SHL.U32 R9, R19, 0x2, RZ ;  /* 0x0000000213097824 */ /* 0x001fe200078e00ff */
[----:B------:R-:W-:-:S02]  /*00c0*/  SHF.R.U32.HI R10, RZ, 0x1, R19 ;  /* 0x00000001ff0a7819 */ /* 0x000fc40000011613 */
[----:B--2---:R-:W-:Y:S02]  /*00d0*/  SHF.L.U32 R8, R8, 0x4, RZ ;  /* 0x0000000408087819 */ /* 0x004fe400000006ff */
[----:B------:R-:W-:Y:S01]  /*00e0*/  LOP3.LUT R11, R9, 0xe, RZ, 0xc0, !PT ;  /* 0x0000000e090b7812 */ /* 0x000fe200078ec0ff */
[----:B------:R-:W-:Y:S01]  /*00f0*/  IMAD.MOV.U32 R9, RZ, RZ, RZ ;  /* 0x000000ffff097224 */ /* 0x000fe200078e00ff */
[----:B------:R-:W-:Y:S02]  /*0100*/  LOP3.LUT R12, R10, 0x1fc, RZ, 0xc0, !PT ;  /* 0x000001fc0a0c7812 */ /* 0x000fe400078ec0ff */
[C---:B------:R-:W-:Y:S02]  /*0110*/  LOP3.LUT R10, R11.reuse, R8, RZ, 0xfc, !PT ;  /* 0x000000080b0a7212 */ /* 0x040fe400078efcff */
[----:B------:R-:W-:Y:S02]  /*0120*/  LOP3.LUT R11, R11, 0x1, R8, 0xfe, !PT ;  /* 0x000000010b0b7812 */ /* 0x000fe400078efe08 */
[----:B----4-:R-:W-:Y:S01]  /*0130*/  LEA R12, R16, R12, 0x4 ;  /* 0x0000000c100c7211 */ /* 0x010fe200078e20ff */
[----:B---3--:R-:W-:Y:S06]  /*0140*/  BRA.U !UP0, `(.L_x_0) ;  /* 0x0000002508047547 */ /* 0x008fec000b800000 */
[----:B------:R-:W0:Y:S01]  /*0150*/  S2UR UR5, SR_CgaCtaId ;  /* 0x00000000000579c3 */ /* 0x000e220000008800 */
[C---:B------:R-:W-:Y:S01]  /*0160*/  VIMNMX.U32 R0, PT, PT, R19.reuse, 0xe0, !PT ;  /* 0x000000e013007848 */ /* 0x040fe20007fe0000 */
[----:B------:R-:W-:Y:S01]  /*0170*/  UMOV UR4, 0x400 ;  /* 0x0000040000047882 */ /* 0x000fe20000000000 */
[C---:B------:R-:W-:Y:S01]  /*0180*/  VIADD R15, R19.reuse, 0x20 ;  /* 0x00000020130f7836 */ /* 0x040fe20000000000 */
[C---:B------:R-:W-:Y:S01]  /*0190*/  IADD3 R14, PT, PT, R19.reuse, 0x40, RZ ;  /* 0x00000040130e7810 */ /* 0x040fe20007ffe0ff */
[----:B------:R-:W-:Y:S01]  /*01a0*/  UIADD3 UR4, UPT, UPT, UR4, 0x400, URZ ;  /* 0x0000040004047890 */ /* 0x000fe2000fffe0ff */
[C---:B------:R-:W-:Y:S02]  /*01b0*/  LOP3.LUT R13, R19.reuse, 0xf, RZ, 0xc0, !PT ;  /* 0x0000000f130d7812 */ /* 0x040fe400078ec0ff */
[----:B------:R-:W-:Y:S01]  /*01c0*/  IADD3 R18, PT, PT, R0, 0x1f, -R19 ;  /* 0x0000001f00127810 */ /* 0x000fe20007ffe813 */
[----:B------:R-:W-:Y:S01]  /*01d0*/  IMAD.SHL.U32 R19, R19, 0x4, RZ ;  /* 0x0000000413137824 */ /* 0x000fe200078e00ff */
[----:B------:R-:W-:Y:S01]  /*01e0*/  SHF.R.U32.HI R17, RZ, 0x4, R14 ;  /* 0x00000004ff117819 */ /* 0x000fe2000001160e */
[----:B------:R-:W-:Y:S01]  /*01f0*/  IMAD R16, R16, 0x10, R13 ;  /* 0x0000001010107824 */ /* 0x000fe200078e020d */
[----:B------:R-:W-:-:S02]  /*0200*/  SHF.R.U32.HI R15, RZ, 0x4, R15 ;  /* 0x00000004ff0f7819 */ /* 0x000fc4000001160f */
[----:B------:R-:W-:Y:S02]  /*0210*/  LEA.HI R28, R18, 0x1, RZ, 0x1b ;  /* 0x00000001121c7811 */ /* 0x000fe400078fd8ff */
[----:B------:R-:W-:Y:S01]  /*0220*/  LOP3.LUT R29, R19, 0x3c, RZ, 0xc0, !PT ;  /* 0x0000003c131d7812 */ /* 0x000fe200078ec0ff */
[C---:B------:R-:W-:Y:S01]  /*0230*/  IMAD.IADD R19, R8.reuse, 0x1, R17 ;  /* 0x0000000108137824 */ /* 0x040fe200078e0211 */
[----:B------:R-:W-:Y:S02]  /*0240*/  MOV R0, RZ ;  /* 0x000000ff00007202 */ /* 0x000fe40000000f00 */
[----:B------:R-:W-:Y:S02]  /*0250*/  IADD3 R18, PT, PT, R8, R15, RZ ;  /* 0x0000000f08127210 */ /* 0x000fe40007ffe0ff */
[----:B------:R-:W-:Y:S01]  /*0260*/  LOP3.LUT R28, R28, 0x3, RZ, 0xc0, !PT ;  /* 0x000000031c1c7812 */ /* 0x000fe200078ec0ff */
[----:B0-----:R-:W-:-:S06]  /*0270*/  ULEA UR4, UR5, UR4, 0x18 ;  /* 0x0000000405047291 */ /* 0x001fcc000f8ec0ff */
[----:B------:R-:W-:Y:S01]  /*0280*/  IADD3 R29, PT, PT, R29, UR4, RZ ;  /* 0x000000041d1d7c10 */ /* 0x000fe2000fffe0ff */
[----:B------:R-:W-:-:S06]  /*0290*/  UMOV UR4, URZ ;  /* 0x000000ff00047c82 */ /* 0x000fcc0008000000 */
.L_x_15:
[----:B------:R-:W0:Y:S01]  /*02a0*/  S2R R22, SR_TID.X ;  /* 0x0000000000167919 */ /* 0x000e220000002100 */
[----:B------:R-:W1:Y:S01]  /*02b0*/  LDCU UR10, c[0x0][0x398] ;  /* 0x00007300ff0a77ac */ /* 0x000e620008000800 */
[----:B------:R-:W-:Y:S01]  /*02c0*/  BSSY.RECONVERGENT B0, `(.L_x_1) ;  /* 0x00000e8000007945 */ /* 0x000fe20003800200 */
[----:B0-----:R-:W-:-:S13]  /*02d0*/  ISETP.GT.U32.AND P0, PT, R22, 0xff, PT ;  /* 0x000000ff1600780c */ /* 0x001fda0003f04070 */
[----:B-1----:R-:W-:Y:S05]  /*02e0*/  @P0 BRA `(.L_x_2) ;  /* 0x0000000c00940947 */ /* 0x002fea0003800000 */
[----:B------:R-:W-:Y:S01]  /*02f0*/  ISETP.NE.AND P1, PT, R28, RZ, PT ;  /* 0x000000ff1c00720c */ /* 0x000fe20003f25270 */
[----:B------:R-:W-:Y:S01]  /*0300*/  BSSY.RECONVERGENT B1, `(.L_x_3) ;  /* 0x0000031000017945 */ /* 0x000fe20003800200 */
[----:B------:R-:W-:-:S11]  /*0310*/  IMAD.MOV.U32 R39, RZ, RZ, R22 ;  /* 0x000000ffff277224 */ /* 0x000fd600078e0016 */
[----:B------:R-:W-:Y:S05]  /*0320*/  @!P1 BRA `(.L_x_4) ;  /* 0x0000000000b89947 */ /* 0x000fea0003800000 */
[----:B------:R-:W0:Y:S01]  /*0330*/  LDC R23, c[0x0][0x3a0] ;  /* 0x0000e800ff177b82 */ /* 0x000e220000000800 */
[----:B------:R-:W-:Y:S02]  /*0340*/  SHF.R.U32.HI R31, RZ, 0x4, R22 ;  /* 0x00000004ff1f7819 */ /* 0x000fe40000011616 */
[----:B------:R-:W-:-:S03]  /*0350*/  IADD3 R24, PT, PT, R13, UR4, RZ ;  /* 0x000000040d187c10 */ /* 0x000fc6000fffe0ff */
[----:B------:R-:W-:Y:S02]  /*0360*/  IMAD.IADD R26, R8, 0x1, R31 ;  /* 0x00000001081a7824 */ /* 0x000fe400078e021f */
[----:B------:R-:W1:Y:S01]  /*0370*/  LDC R25, c[0x0][0x398] ;  /* 0x0000e600ff197b82 */ /* 0x000e620000000800 */
[----:B0-----:R-:W-:-:S04]  /*0380*/  ISETP.GE.AND P0, PT, R24, R23, PT ;  /* 0x000000171800720c */ /* 0x001fc80003f06270 */
[----:B-1----:R-:W-:-:S13]  /*0390*/  ISETP.GE.OR P2, PT, R26, R25, P0 ;  /* 0x000000191a00720c */ /* 0x002fda0000746670 */
[----:B------:R-:W0:Y:S01]  /*03a0*/  @!P2 LDC.64 R20, c[0x0][0x380] ;  /* 0x0000e000ff14ab82 */ /* 0x000e220000000a00 */
[----:B------:R-:W-:Y:S01]  /*03b0*/  @!P2 IMAD R27, R26, R23, R24 ;  /* 0x000000171a1ba224 */ /* 0x000fe200078e0218 */
[----:B------:R-:W-:-:S03]  /*03c0*/  MOV R26, RZ ;  /* 0x000000ff001a7202 */ /* 0x000fc60000000f00 */
[----:B0-----:R-:W-:-:S05]  /*03d0*/  @!P2 IMAD.WIDE.U32 R20, R27, 0x4, R20 ;  /* 0x000000041b14a825 */ /* 0x001fca00078e0014 */
[----:B------:R-:W2:Y:S01]  /*03e0*/  @!P2 LDG.E.CONSTANT R26, desc[UR8][R20.64] ;  /* 0x00000008141aa981 */ /* 0x000ea2000c1e9900 */
[----:B------:R-:W-:Y:S01]  /*03f0*/  MOV R27, 0x400 ;  /* 0x00000400001b7802 */ /* 0x000fe20000000f00 */
[----:B------:R-:W-:Y:S01]  /*0400*/  VIADD R39, R22, 0x20 ;  /* 0x0000002016277836 */ /* 0x000fe20000000000 */
[----:B------:R-:W-:Y:S01]  /*0410*/  ISETP.NE.AND P2, PT, R28, 0x1, PT ;  /* 0x000000011c00780c */ /* 0x000fe20003f45270 */
[----:B------:R-:W0:Y:S02]  /*0420*/  S2R R30, SR_CgaCtaId ;  /* 0x00000000001e7919 */ /* 0x000e240000008800 */
[----:B0-----:R-:W-:-:S05]  /*0430*/  LEA R32, R30, R27, 0x18 ;  /* 0x0000001b1e207211 */ /* 0x001fca00078ec0ff */
[----:B------:R-:W-:-:S05]  /*0440*/  IMAD R30, R31, 0x40, R32 ;  /* 0x000000401f1e7824 */ /* 0x000fca00078e0220 */
[----:B------:R-:W-:-:S05]  /*0450*/  LEA R27, R13, R30, 0x2 ;  /* 0x0000001e0d1b7211 */ /* 0x000fca00078e10ff */
[----:B--2---:R0:W-:Y:S01]  /*0460*/  STS [R27], R26 ;  /* 0x0000001a1b007388 */ /* 0x0041e20000000800 */
[----:B------:R-:W-:Y:S05]  /*0470*/  @!P2 BRA `(.L_x_4) ;  /* 0x000000000064a947 */ /* 0x000fea0003800000 */
[----:B------:R-:W-:Y:S01]  /*0480*/  ISETP.GE.OR P2, PT, R18, R25, P0 ;  /* 0x000000191200720c */ /* 0x000fe20000746670 */
[----:B0-----:R-:W-:-:S12]  /*0490*/  HFMA2 R26, -RZ, RZ, 0, 0 ;  /* 0x00000000ff1a7431 */ /* 0x001fd800000001ff */
[----:B------:R-:W0:Y:S01]  /*04a0*/  @!P2 LDC.64 R20, c[0x0][0x380] ;  /* 0x0000e000ff14ab82 */ /* 0x000e220000000a00 */
[----:B------:R-:W-:-:S04]  /*04b0*/  @!P2 IMAD R27, R18, R23, R24 ;  /* 0x00000017121ba224 */ /* 0x000fc800078e0218 */
[----:B0-----:R-:W-:-:S05]  /*04c0*/  @!P2 IMAD.WIDE.U32 R20, R27, 0x4, R20 ;  /* 0x000000041b14a825 */ /* 0x001fca00078e0014 */
[----:B------:R-:W2:Y:S01]  /*04d0*/  @!P2 LDG.E.CONSTANT R26, desc[UR8][R20.64] ;  /* 0x00000008141aa981 */ /* 0x000ea2000c1e9900 */
[----:B------:R-:W-:Y:S01]  /*04e0*/  IMAD R30, R15, 0x40, R32 ;  /* 0x000000400f1e7824 */ /* 0x000fe200078e0220 */
[----:B------:R-:W-:Y:S01]  /*04f0*/  ISETP.NE.AND P2, PT, R28, 0x2, PT ;  /* 0x000000021c00780c */ /* 0x000fe20003f45270 */
[----:B------:R-:W-:-:S03]  /*0500*/  IMAD.MOV.U32 R39, RZ, RZ, R14 ;  /* 0x000000ffff277224 */ /* 0x000fc600078e000e */
[----:B------:R-:W-:-:S05]  /*0510*/  LEA R27, R13, R30, 0x2 ;  /* 0x0000001e0d1b7211 */ /* 0x000fca00078e10ff */
[----:B--2---:R1:W-:Y:S04]  /*0520*/  STS [R27], R26 ;  /* 0x0000001a1b007388 */ /* 0x0043e80000000800 */
[----:B------:R-:W-:Y:S05]  /*0530*/  @!P2 BRA `(.L_x_4) ;  /* 0x000000000034a947 */ /* 0x000fea0003800000 */
[----:B------:R-:W-:Y:S01]  /*0540*/  ISETP.GE.OR P0, PT, R19, R25, P0 ;  /* 0x000000191300720c */ /* 0x000fe20000706670 */
[----:B------:R-:W-:Y:S01]  /*0550*/  BSSY.RECONVERGENT B2, `(.L_x_5) ;  /* 0x0000009000027945 */ /* 0x000fe20003800200 */
[----:B------:R-:W-:-:S04]  /*0560*/  LEA R20, R17, R32, 0x6 ;  /* 0x0000002011147211 */ /* 0x000fc800078e30ff */
[----:B------:R-:W-:Y:S01]  /*0570*/  LEA R25, R13, R20, 0x2 ;  /* 0x000000140d197211 */ /* 0x000fe200078e10ff */
[----:B------:R-:W-:-:S06]  /*0580*/  IMAD.MOV.U32 R20, RZ, RZ, RZ ;  /* 0x000000ffff147224 */ /* 0x000fcc00078e00ff */
[----:B------:R-:W-:Y:S05]  /*0590*/  @P0 BRA `(.L_x_6) ;  /* 0x0000000000100947 */ /* 0x000fea0003800000 */
[----:B------:R-:W0:Y:S01]  /*05a0*/  LDC.64 R20, c[0x0][0x380] ;  /* 0x0000e000ff147b82 */ /* 0x000e220000000a00 */
[----:B------:R-:W-:-:S04]  /*05b0*/  IMAD R23, R19, R23, R24 ;  /* 0x0000001713177224 */ /* 0x000fc800078e0218 */
[----:B0-----:R-:W-:-:S06]  /*05c0*/  IMAD.WIDE.U32 R20, R23, 0x4, R20 ;  /* 0x0000000417147825 */ /* 0x001fcc00078e0014 */
[----:B------:R0:W5:Y:S02]  /*05d0*/  LDG.E.CONSTANT R20, desc[UR8][R20.64] ;  /* 0x0000000814147981 */ /* 0x000164000c1e9900 */
.L_x_6:
[----:B------:R-:W-:Y:S05]  /*05e0*/  BSYNC.RECONVERGENT B2 ;  /* 0x0000000000027941 */ /* 0x000fea0003800200 */
.L_x_5:
[----:B-----5:R2:W-:Y:S01]  /*05f0*/  STS [R25], R20 ;  /* 0x0000001419007388 */ /* 0x0205e20000000800 */
[----:B------:R-:W-:-:S07]  /*0600*/  IADD3 R39, PT, PT, R22, 0x60, RZ ;  /* 0x0000006016277810 */ /* 0x000fce0007ffe0ff */
.L_x_4:
[----:B------:R-:W-:Y:S05]  /*0610*/  BSYNC.RECONVERGENT B1 ;  /* 0x0000000000017941 */ /* 0x000fea0003800200 */
.L_x_3:
[----:B0-----:R-:W-:Y:S01]  /*0620*/  VIMNMX.U32 R21, PT, PT, R22, 0xe0, !PT ;  /* 0x000000e016157848 */ /* 0x001fe20007fe0000 */
[----:B------:R-:W-:Y:S03]  /*0630*/  BSSY.RECONVERGENT B1, `(.L_x_7) ;  /* 0x0000045000017945 */ /* 0x000fe60003800200 */
[----:B------:R-:W-:-:S04]  /*0640*/  IADD3 R21, PT, PT, R21, 0x1f, -R22 ;  /* 0x0000001f15157810 */ /* 0x000fc80007ffe816 */
[----:B------:R-:W-:-:S13]  /*0650*/  ISETP.GE.U32.AND P2, PT, R21, 0x60, PT ;  /* 0x000000601500780c */ /* 0x000fda0003f46070 */
[----:B------:R-:W-:Y:S05]  /*0660*/  @!P2 BRA `(.L_x_8) ;  /* 0x000000040004a947 */ /* 0x000fea0003800000 */
[----:B------:R-:W0:Y:S01]  /*0670*/  S2UR UR6, SR_CgaCtaId ;  /* 0x00000000000679c3 */ /* 0x000e220000008800 */
[----:B------:R-:W3:Y:S01]  /*0680*/  LDCU UR7, c[0x0][0x3a0] ;  /* 0x00007400ff0777ac */ /* 0x000ee20008000800 */
[C---:B------:R-:W-:Y:S01]  /*0690*/  VIADD R22, R39.reuse, 0x40 ;  /* 0x0000004027167836 */ /* 0x040fe20000000000 */
[C---:B--2---:R-:W-:Y:S01]  /*06a0*/  IADD3 R20, PT, PT, R39.reuse, 0x60, RZ ;  /* 0x0000006027147810 */ /* 0x044fe20007ffe0ff */
[----:B------:R-:W-:Y:S01]  /*06b0*/  UMOV UR5, 0x400 ;  /* 0x0000040000057882 */ /* 0x000fe20000000000 */
[----:B------:R-:W-:Y:S02]  /*06c0*/  IADD3 R23, PT, PT, R39, 0x20, RZ ;  /* 0x0000002027177810 */ /* 0x000fe40007ffe0ff */
[----:B------:R-:W-:Y:S02]  /*06d0*/  SHF.R.U32.HI R25, RZ, 0x4, R39 ;  /* 0x00000004ff197819 */ /* 0x000fe40000011627 */
[----:B------:R-:W-:Y:S02]  /*06e0*/  SHF.R.U32.HI R21, RZ, 0x4, R20 ;  /* 0x00000004ff157819 */ /* 0x000fe40000011614 */
[----:B------:R-:W-:Y:S01]  /*06f0*/  SHF.R.U32.HI R37, RZ, 0x4, R22 ;  /* 0x00000004ff257819 */ /* 0x000fe20000011616 */
[----:B------:R-:W-:Y:S01]  /*0700*/  IMAD.IADD R34, R8, 0x1, R25 ;  /* 0x0000000108227824 */ /* 0x000fe200078e0219 */
[----:B------:R-:W-:-:S02]  /*0710*/  SHF.R.U32.HI R23, RZ, 0x4, R23 ;  /* 0x00000004ff177819 */ /* 0x000fc40000011617 */
[----:B------:R-:W-:Y:S02]  /*0720*/  IADD3 R43, PT, PT, R13, UR4, RZ ;  /* 0x000000040d2b7c10 */ /* 0x000fe4000fffe0ff */
[C---:B------:R-:W-:Y:S01]  /*0730*/  IADD3 R31, PT, PT, R8.reuse, R21, RZ ;  /* 0x00000015081f7210 */ /* 0x040fe20007ffe0ff */
[C---:B------:R-:W-:Y:S01]  /*0740*/  IMAD.IADD R33, R8.reuse, 0x1, R23 ;  /* 0x0000000108217824 */ /* 0x040fe200078e0217 */
[----:B------:R-:W-:Y:S01]  /*0750*/  IADD3 R32, PT, PT, R8, R37, RZ ;  /* 0x0000002508207210 */ /* 0x000fe20007ffe0ff */
[--C-:B---3--:R-:W-:Y:S01]  /*0760*/  IMAD R35, R34, UR7, R43.reuse ;  /* 0x0000000722237c24 */ /* 0x108fe2000f8e022b */
[----:B------:R-:W-:Y:S01]  /*0770*/  ISETP.GE.AND P0, PT, R43, UR7, PT ;  /* 0x000000072b007c0c */ /* 0x000fe2000bf06270 */
[--C-:B------:R-:W-:Y:S01]  /*0780*/  IMAD R40, R31, UR7, R43.reuse ;  /* 0x000000071f287c24 */ /* 0x100fe2000f8e022b */
[----:B0-----:R-:W-:Y:S01]  /*0790*/  ULEA UR5, UR6, UR5, 0x18 ;  /* 0x0000000506057291 */ /* 0x001fe2000f8ec0ff */
[--C-:B------:R-:W-:Y:S02]  /*07a0*/  IMAD R41, R32, UR7, R43.reuse ;  /* 0x0000000720297c24 */ /* 0x100fe4000f8e022b */
[----:B------:R-:W-:-:S03]  /*07b0*/  IMAD R43, R33, UR7, R43 ;  /* 0x00000007212b7c24 */ /* 0x000fc6000f8e022b */
[----:B------:R-:W-:-:S04]  /*07c0*/  LEA R30, R13, UR5, 0x2 ;  /* 0x000000050d1e7c11 */ /* 0x000fc8000f8e10ff */
[-C--:B------:R-:W-:Y:S01]  /*07d0*/  LEA R36, R21, R30.reuse, 0x6 ;  /* 0x0000001e15247211 */ /* 0x080fe200078e30ff */
[----:B------:R-:W-:Y:S01]  /*07e0*/  IMAD R38, R23, 0x40, R30 ;  /* 0x0000004017267824 */ /* 0x000fe200078e021e */
[-C--:B------:R-:W-:Y:S02]  /*07f0*/  LEA R37, R37, R30.reuse, 0x6 ;  /* 0x0000001e25257211 */ /* 0x080fe400078e30ff */
[----:B------:R-:W-:-:S07]  /*0800*/  LEA R30, R25, R30, 0x6 ;  /* 0x0000001e191e7211 */ /* 0x000fce00078e30ff */
.L_x_9:
[----:B------:R-:W-:Y:S02]  /*0810*/  ISETP.GE.OR P4, PT, R33, UR10, P0 ;  /* 0x0000000a21007c0c */ /* 0x000fe40008786670 */
[----:B------:R-:W-:Y:S02]  /*0820*/  CS2R R44, SRZ ;  /* 0x00000000002c7805 */ /* 0x000fe4000001ff00 */
[----:B------:R-:W-:Y:S02]  /*0830*/  ISETP.GE.OR P3, PT, R34, UR10, P0 ;  /* 0x0000000a22007c0c */ /* 0x000fe40008766670 */
[----:B------:R-:W-:Y:S02]  /*0840*/  ISETP.GE.OR P5, PT, R32, UR10, P0 ;  /* 0x0000000a20007c0c */ /* 0x000fe400087a6670 */
[----:B------:R-:W-:-:S05]  /*0850*/  ISETP.GE.OR P6, PT, R31, UR10, P0 ;  /* 0x0000000a1f007c0c */ /* 0x000fca00087c6670 */
[----:B------:R-:W0:Y:S08]  /*0860*/  @!P4 LDC.64 R20, c[0x0][0x380] ;  /* 0x0000e000ff14cb82 */ /* 0x000e300000000a00 */
[----:B-1----:R-:W1:Y:S08]  /*0870*/  @!P3 LDC.64 R26, c[0x0][0x380] ;  /* 0x0000e000ff1abb82 */ /* 0x002e700000000a00 */
[----:B------:R-:W2:Y:S08]  /*0880*/  @!P5 LDC.64 R22, c[0x0][0x380] ;  /* 0x0000e000ff16db82 */ /* 0x000eb00000000a00 */
[----:B------:R-:W3:Y:S01]  /*0890*/  @!P6 LDC.64 R24, c[0x0][0x380] ;  /* 0x0000e000ff18eb82 */ /* 0x000ee20000000a00 */
[----:B------:R-:W-:Y:S01]  /*08a0*/  MOV R42, RZ ;  /* 0x000000ff002a7202 */ /* 0x000fe20000000f00 */
[----:B0-----:R-:W-:-:S05]  /*08b0*/  @!P4 IMAD.WIDE.U32 R20, R43, 0x4, R20 ;  /* 0x000000042b14c825 */ /* 0x001fca00078e0014 */
[----:B------:R0:W4:Y:S01]  /*08c0*/  @!P4 LDG.E.CONSTANT R42, desc[UR8][R20.64] ;  /* 0x00000008142ac981 */ /* 0x000122000c1e9900 */
[----:B-1----:R-:W-:-:S05]  /*08d0*/  @!P3 IMAD.WIDE.U32 R26, R35, 0x4, R26 ;  /* 0x00000004231ab825 */ /* 0x002fca00078e001a */
[----:B------:R1:W5:Y:S01]  /*08e0*/  @!P3 LDG.E.CONSTANT R45, desc[UR8][R26.64] ;  /* 0x000000081a2db981 */ /* 0x000362000c1e9900 */
[----:B--2---:R-:W-:-:S04]  /*08f0*/  @!P5 IMAD.WIDE.U32 R22, R41, 0x4, R22 ;  /* 0x000000042916d825 */ /* 0x004fc800078e0016 */
[----:B0-----:R-:W-:Y:S01]  /*0900*/  IMAD.MOV.U32 R21, RZ, RZ, RZ ;  /* 0x000000ffff157224 */ /* 0x001fe200078e00ff */
[----:B------:R-:W2:Y:S01]  /*0910*/  @!P5 LDG.E.CONSTANT R44, desc[UR8][R22.64] ;  /* 0x00000008162cd981 */ /* 0x000ea2000c1e9900 */
[----:B-1----:R-:W0:Y:S01]  /*0920*/  LDC R26, c[0x0][0x3a0] ;  /* 0x0000e800ff1a7b82 */ /* 0x002e220000000800 */
[----:B---3--:R-:W-:-:S05]  /*0930*/  @!P6 IMAD.WIDE.U32 R24, R40, 0x4, R24 ;  /* 0x000000042818e825 */ /* 0x008fca00078e0018 */
[----:B------:R-:W3:Y:S01]  /*0940*/  @!P6 LDG.E.CONSTANT R21, desc[UR8][R24.64] ;  /* 0x000000081815e981 */ /* 0x000ee2000c1e9900 */
[----:B------:R-:W-:Y:S01]  /*0950*/  ISETP.GE.U32.AND P3, PT, R39, 0x80, PT ;  /* 0x000000802700780c */ /* 0x000fe20003f66070 */
[----:B------:R-:W-:Y:S01]  /*0960*/  VIADD R31, R31, 0x8 ;  /* 0x000000081f1f7836 */ /* 0x000fe20000000000 */
[----:B------:R-:W-:Y:S01]  /*0970*/  IADD3 R39, PT, PT, R39, 0x80, RZ ;  /* 0x0000008027277810 */ /* 0x000fe20007ffe0ff */
[----:B------:R-:W-:Y:S01]  /*0980*/  VIADD R34, R34, 0x8 ;  /* 0x0000000822227836 */ /* 0x000fe20000000000 */
[----:B------:R-:W-:Y:S02]  /*0990*/  IADD3 R32, PT, PT, R32, 0x8, RZ ;  /* 0x0000000820207810 */ /* 0x000fe40007ffe0ff */
[----:B------:R-:W-:Y:S02]  /*09a0*/  IADD3 R33, PT, PT, R33, 0x8, RZ ;  /* 0x0000000821217810 */ /* 0x000fe40007ffe0ff */
[C---:B0-----:R-:W-:Y:S01]  /*09b0*/  LEA R40, R26.reuse, R40, 0x3 ;  /* 0x000000281a287211 */ /* 0x041fe200078e18ff */
[C---:B------:R-:W-:Y:S01]  /*09c0*/  IMAD R43, R26.reuse, 0x8, R43 ;  /* 0x000000081a2b7824 */ /* 0x040fe200078e022b */
[----:B------:R-:W-:-:S02]  /*09d0*/  LEA R41, R26, R41, 0x3 ;  /* 0x000000291a297211 */ /* 0x000fc400078e18ff */
[----:B------:R-:W-:Y:S01]  /*09e0*/  LEA R35, R26, R35, 0x3 ;  /* 0x000000231a237211 */ /* 0x000fe200078e18ff */
[----:B-----5:R0:W-:Y:S04]  /*09f0*/  STS [R30], R45 ;  /* 0x0000002d1e007388 */ /* 0x0201e80000000800 */
[----:B----4-:R1:W-:Y:S04]  /*0a00*/  STS [R38], R42 ;  /* 0x0000002a26007388 */ /* 0x0103e80000000800 */
[----:B--2---:R2:W-:Y:S01]  /*0a10*/  STS [R37], R44 ;  /* 0x0000002c25007388 */ /* 0x0045e20000000800 */
[----:B0-----:R-:W-:-:S02]  /*0a20*/  IADD3 R30, PT, PT, R30, 0x200, RZ ;  /* 0x000002001e1e7810 */ /* 0x001fc40007ffe0ff */
[----:B-1----:R-:W-:Y:S01]  /*0a30*/  IADD3 R38, PT, PT, R38, 0x200, RZ ;  /* 0x0000020026267810 */ /* 0x002fe20007ffe0ff */
[----:B---3--:R0:W-:Y:S01]  /*0a40*/  STS [R36], R21 ;  /* 0x0000001524007388 */ /* 0x0081e20000000800 */
[----:B--2---:R-:W-:Y:S01]  /*0a50*/  VIADD R37, R37, 0x200 ;  /* 0x0000020025257836 */ /* 0x004fe20000000000 */
[----:B0-----:R-:W-:Y:S01]  /*0a60*/  IADD3 R36, PT, PT, R36, 0x200, RZ ;  /* 0x0000020024247810 */ /* 0x001fe20007ffe0ff */
[----:B------:R-:W-:Y:S06]  /*0a70*/  @!P3 BRA `(.L_x_9) ;  /* 0xfffffffc0064b947 */ /* 0x000fec000383ffff */
.L_x_8:
[----:B------:R-:W-:Y:S05]  /*0a80*/  BSYNC.RECONVERGENT B1 ;  /* 0x0000000000017941 */ /* 0x000fea0003800200 */
.L_x_7:
[----:B------:R-:W0:Y:S01]  /*0a90*/  S2R R22, SR_TID.X ;  /* 0x0000000000167919 */ /* 0x000e220000002100 */
[----:B------:R-:W-:Y:S01]  /*0aa0*/  BSSY.RECONVERGENT B1, `(.L_x_10) ;  /* 0x0000033000017945 */ /* 0x000fe20003800200 */
[----:B0-----:R-:W-:-:S03]  /*0ab0*/  MOV R30, R22 ;  /* 0x00000016001e7202 */ /* 0x001fc60000000f00 */
[----:B------:R-:W-:Y:S05]  /*0ac0*/  @!P1 BRA `(.L_x_11) ;  /* 0x0000000000c09947 */ /* 0x000fea0003800000 */
[----:B------:R-:W0:Y:S01]  /*0ad0*/  LDC R23, c[0x0][0x39c] ;  /* 0x0000e700ff177b82 */ /* 0x000e220000000800 */
[----:B------:R-:W-:Y:S01]  /*0ae0*/  SHF.R.U32.HI R31, RZ, 0x4, R22 ;  /* 0x00000004ff1f7819 */ /* 0x000fe20000011616 */
[----:B--2---:R-:W-:-:S04]  /*0af0*/  HFMA2 R25, -RZ, RZ, 0, 0 ;  /* 0x00000000ff197431 */ /* 0x004fc800000001ff */
[----:B-1----:R-:W-:Y:S02]  /*0b00*/  VIADD R27, R31, UR4 ;  /* 0x000000041f1b7c36 */ /* 0x002fe40008000000 */
[----:B------:R-:W1:Y:S01]  /*0b10*/  LDC R24, c[0x0][0x3a0] ;  /* 0x0000e800ff187b82 */ /* 0x000e620000000800 */
[----:B0-----:R-:W-:-:S04]  /*0b20*/  ISETP.GE.AND P0, PT, R16, R23, PT ;  /* 0x000000171000720c */ /* 0x001fc80003f06270 */
[----:B-1----:R-:W-:-:S13]  /*0b30*/  ISETP.GE.OR P1, PT, R27, R24, P0 ;  /* 0x000000181b00720c */ /* 0x002fda0000726670 */
[----:B------:R-:W0:Y:S01]  /*0b40*/  @!P1 LDC.64 R20, c[0x0][0x388] ;  /* 0x0000e200ff149b82 */ /* 0x000e220000000a00 */
[----:B------:R-:W-:-:S04]  /*0b50*/  @!P1 IMAD R27, R27, R23, R16 ;  /* 0x000000171b1b9224 */ /* 0x000fc800078e0210 */
[----:B0-----:R-:W-:-:S05]  /*0b60*/  @!P1 IMAD.WIDE R20, R27, 0x4, R20 ;  /* 0x000000041b149825 */ /* 0x001fca00078e0214 */
[----:B------:R-:W2:Y:S01]  /*0b70*/  @!P1 LDG.E.CONSTANT R25, desc[UR8][R20.64] ;  /* 0x0000000814199981 */ /* 0x000ea2000c1e9900 */
[----:B------:R-:W-:Y:S02]  /*0b80*/  MOV R26, 0x400 ;  /* 0x00000400001a7802 */ /* 0x000fe40000000f00 */
[----:B------:R-:W-:Y:S01]  /*0b90*/  ISETP.NE.AND P1, PT, R28, 0x1, PT ;  /* 0x000000011c00780c */ /* 0x000fe20003f25270 */
[----:B------:R-:W0:Y:S01]  /*0ba0*/  S2R R27, SR_CgaCtaId ;  /* 0x00000000001b7919 */ /* 0x000e220000008800 */
[----:B------:R-:W-:Y:S02]  /*0bb0*/  IADD3 R26, PT, PT, R26, 0x400, RZ ;  /* 0x000004001a1a7810 */ /* 0x000fe40007ffe0ff */
[----:B------:R-:W-:Y:S02]  /*0bc0*/  IADD3 R30, PT, PT, R22, 0x20, RZ ;  /* 0x00000020161e7810 */ /* 0x000fe40007ffe0ff */
[----:B0-----:R-:W-:-:S05]  /*0bd0*/  LEA R32, R27, R26, 0x18 ;  /* 0x0000001a1b207211 */ /* 0x001fca00078ec0ff */
[----:B------:R-:W-:-:S05]  /*0be0*/  IMAD R26, R31, 0x40, R32 ;  /* 0x000000401f1a7824 */ /* 0x000fca00078e0220 */
[----:B------:R-:W-:-:S05]  /*0bf0*/  LEA R26, R13, R26, 0x2 ;  /* 0x0000001a0d1a7211 */ /* 0x000fca00078e10ff */
[----:B--2---:R0:W-:Y:S01]  /*0c00*/  STS [R26], R25 ;  /* 0x000000191a007388 */ /* 0x0041e20000000800 */
[----:B------:R-:W-:Y:S05]  /*0c10*/  @!P1 BRA `(.L_x_11) ;  /* 0x00000000006c9947 */ /* 0x000fea0003800000 */
[----:B------:R-:W-:Y:S01]  /*0c20*/  VIADD R27, R15, UR4 ;  /* 0x000000040f1b7c36 */ /* 0x000fe20008000000 */
[----:B0-----:R-:W-:-:S04]  /*0c30*/  MOV R25, RZ ;  /* 0x000000ff00197202 */ /* 0x001fc80000000f00 */
[----:B------:R-:W-:-:S13]  /*0c40*/  ISETP.GE.OR P1, PT, R27, R24, P0 ;  /* 0x000000181b00720c */ /* 0x000fda0000726670 */
[----:B------:R-:W0:Y:S01]  /*0c50*/  @!P1 LDC.64 R20, c[0x0][0x388] ;  /* 0x0000e200ff149b82 */ /* 0x000e220000000a00 */
[----:B------:R-:W-:-:S04]  /*0c60*/  @!P1 IMAD R27, R27, R23, R16 ;  /* 0x000000171b1b9224 */ /* 0x000fc800078e0210 */
[----:B0-----:R-:W-:-:S05]  /*0c70*/  @!P1 IMAD.WIDE R20, R27, 0x4, R20 ;  /* 0x000000041b149825 */ /* 0x001fca00078e0214 */
[----:B------:R-:W2:Y:S01]  /*0c80*/  @!P1 LDG.E.CONSTANT R25, desc[UR8][R20.64] ;  /* 0x0000000814199981 */ /* 0x000ea2000c1e9900 */
[----:B------:R-:W-:Y:S02]  /*0c90*/  LEA R26, R15, R32, 0x6 ;  /* 0x000000200f1a7211 */ /* 0x000fe400078e30ff */
[----:B------:R-:W-:Y:S02]  /*0ca0*/  ISETP.NE.AND P1, PT, R28, 0x2, PT ;  /* 0x000000021c00780c */ /* 0x000fe40003f25270 */
[----:B------:R-:W-:Y:S01]  /*0cb0*/  MOV R30, R14 ;  /* 0x0000000e001e7202 */ /* 0x000fe20000000f00 */
[----:B------:R-:W-:-:S05]  /*0cc0*/  IMAD R26, R13, 0x4, R26 ;  /* 0x000000040d1a7824 */ /* 0x000fca00078e021a */
[----:B--2---:R3:W-:Y:S05]  /*0cd0*/  STS [R26], R25 ;  /* 0x000000191a007388 */ /* 0x0047ea0000000800 */
[----:B------:R-:W-:Y:S05]  /*0ce0*/  @!P1 BRA `(.L_x_11) ;  /* 0x0000000000389947 */ /* 0x000fea0003800000 */
[C---:B------:R-:W-:Y:S01]  /*0cf0*/  IADD3 R27, PT, PT, R17.reuse, UR4, RZ ;  /* 0x00000004111b7c10 */ /* 0x040fe2000fffe0ff */
[----:B------:R-:W-:Y:S01]  /*0d00*/  IMAD R20, R17, 0x40, R32 ;  /* 0x0000004011147824 */ /* 0x000fe200078e0220 */
[----:B------:R-:W-:Y:S02]  /*0d10*/  BSSY.RECONVERGENT B2, `(.L_x_12) ;  /* 0x0000009000027945 */ /* 0x000fe40003800200 */
[----:B------:R-:W-:Y:S02]  /*0d20*/  ISETP.GE.OR P0, PT, R27, R24, P0 ;  /* 0x000000181b00720c */ /* 0x000fe40000706670 */
[----:B---3--:R-:W-:Y:S02]  /*0d30*/  LEA R25, R13, R20, 0x2 ;  /* 0x000000140d197211 */ /* 0x008fe400078e10ff */
[----:B------:R-:W-:-:S09]  /*0d40*/  MOV R20, RZ ;  /* 0x000000ff00147202 */ /* 0x000fd20000000f00 */
[----:B------:R-:W-:Y:S05]  /*0d50*/  @P0 BRA `(.L_x_13) ;  /* 0x0000000000100947 */ /* 0x000fea0003800000 */
[----:B------:R-:W0:Y:S01]  /*0d60*/  LDC.64 R20, c[0x0][0x388] ;  /* 0x0000e200ff147b82 */ /* 0x000e220000000a00 */
[----:B------:R-:W-:-:S04]  /*0d70*/  IMAD R23, R27, R23, R16 ;  /* 0x000000171b177224 */ /* 0x000fc800078e0210 */
[----:B0-----:R-:W-:-:S06]  /*0d80*/  IMAD.WIDE R20, R23, 0x4, R20 ;  /* 0x0000000417147825 */ /* 0x001fcc00078e0214 */
[----:B------:R0:W5:Y:S02]  /*0d90*/  LDG.E.CONSTANT R20, desc[UR8][R20.64] ;  /* 0x0000000814147981 */ /* 0x000164000c1e9900 */
.L_x_13:
[----:B------:R-:W-:Y:S05]  /*0da0*/  BSYNC.RECONVERGENT B2 ;  /* 0x0000000000027941 */ /* 0x000fea0003800200 */
.L_x_12:
[----:B-----5:R4:W-:Y:S01]  /*0db0*/  STS [R25], R20 ;  /* 0x0000001419007388 */ /* 0x0209e20000000800 */
[----:B------:R-:W-:-:S07]  /*0dc0*/  VIADD R30, R22, 0x60 ;  /* 0x00000060161e7836 */ /* 0x000fce0000000000 */
.L_x_11:
[----:B------:R-:W-:Y:S05]  /*0dd0*/  BSYNC.RECONVERGENT B1 ;  /* 0x0000000000017941 */ /* 0x000fea0003800200 */
.L_x_10:
[----:B------:R-:W-:Y:S05]  /*0de0*/  @!P2 BRA `(.L_x_2) ;  /* 0x0000000000d4a947 */ /* 0x000fea0003800000 */
[----:B------:R-:W5:Y:S02]  /*0df0*/  LDCU UR5, c[0x0][0x39c] ;  /* 0x00007380ff0577ac */ /* 0x000f640008000800 */
[----:B-----5:R-:W-:-:S13]  /*0e00*/  ISETP.GE.AND P4, PT, R16, UR5, PT ;  /* 0x0000000510007c0c */ /* 0x020fda000bf86270 */
.L_x_14:
[----:B------:R-:W5:Y:S01]  /*0e10*/  LDCU UR5, c[0x0][0x3a0] ;  /* 0x00007400ff0577ac */ /* 0x000f620008000800 */
[C---:B0-----:R-:W-:Y:S01]  /*0e20*/  VIADD R34, R30.reuse, 0x60 ;  /* 0x000000601e227836 */ /* 0x041fe20000000000 */
[C---:B------:R-:W-:Y:S02]  /*0e30*/  IADD3 R36, PT, PT, R30.reuse, 0x40, RZ ;  /* 0x000000401e247810 */ /* 0x040fe40007ffe0ff */
[----:B------:R-:W-:Y:S02]  /*0e40*/  SHF.R.U32.HI R38, RZ, 0x4, R30 ;  /* 0x00000004ff267819 */ /* 0x000fe4000001161e */
[----:B------:R-:W-:Y:S02]  /*0e50*/  IADD3 R32, PT, PT, R30, 0x20, RZ ;  /* 0x000000201e207810 */ /* 0x000fe40007ffe0ff */
[----:B------:R-:W-:Y:S02]  /*0e60*/  SHF.R.U32.HI R34, RZ, 0x4, R34 ;  /* 0x00000004ff227819 */ /* 0x000fe40000011622 */
[----:B------:R-:W-:-:S02]  /*0e70*/  SHF.R.U32.HI R36, RZ, 0x4, R36 ;  /* 0x00000004ff247819 */ /* 0x000fc40000011624 */
[----:B------:R-:W-:Y:S02]  /*0e80*/  IADD3 R31, PT, PT, R38, UR4, RZ ;  /* 0x00000004261f7c10 */ /* 0x000fe4000fffe0ff */
[----:B------:R-:W-:Y:S01]  /*0e90*/  SHF.R.U32.HI R32, RZ, 0x4, R32 ;  /* 0x00000004ff207819 */ /* 0x000fe20000011620 */
[----:B------:R-:W-:Y:S01]  /*0ea0*/  VIADD R35, R36, UR4 ;  /* 0x0000000424237c36 */ /* 0x000fe20008000000 */
[----:B------:R-:W-:Y:S02]  /*0eb0*/  IADD3 R37, PT, PT, R34, UR4, RZ ;  /* 0x0000000422257c10 */ /* 0x000fe4000fffe0ff */
[----:B-----5:R-:W-:Y:S02]  /*0ec0*/  ISETP.GE.OR P0, PT, R31, UR5, P4 ;  /* 0x000000051f007c0c */ /* 0x020fe4000a706670 */
[----:B------:R-:W-:Y:S02]  /*0ed0*/  IADD3 R33, PT, PT, R32, UR4, RZ ;  /* 0x0000000420217c10 */ /* 0x000fe4000fffe0ff */
[----:B------:R-:W-:-:S02]  /*0ee0*/  ISETP.GE.OR P3, PT, R37, UR5, P4 ;  /* 0x0000000525007c0c */ /* 0x000fc4000a766670 */
[----:B------:R-:W-:Y:S02]  /*0ef0*/  ISETP.GE.OR P1, PT, R33, UR5, P4 ;  /* 0x0000000521007c0c */ /* 0x000fe4000a726670 */
[----:B------:R-:W-:-:S05]  /*0f00*/  ISETP.GE.OR P2, PT, R35, UR5, P4 ;  /* 0x0000000523007c0c */ /* 0x000fca000a746670 */
[----:B------:R-:W5:Y:S08]  /*0f10*/  @!P0 LDC R39, c[0x0][0x39c] ;  /* 0x0000e700ff278b82 */ /* 0x000f700000000800 */
[----:B------:R-:W2:Y:S08]  /*0f20*/  @!P3 LDC R42, c[0x0][0x39c] ;  /* 0x0000e700ff2abb82 */ /* 0x000eb00000000800 */
[----:B01-3--:R-:W0:Y:S08]  /*0f30*/  @!P0 LDC.64 R26, c[0x0][0x388] ;  /* 0x0000e200ff1a8b82 */ /* 0x00be300000000a00 */
[----:B------:R-:W1:Y:S01]  /*0f40*/  @!P1 LDC R40, c[0x0][0x39c] ;  /* 0x0000e700ff289b82 */ /* 0x000e620000000800 */
[----:B-----5:R-:W-:-:S07]  /*0f50*/  @!P0 IMAD R31, R31, R39, R16 ;  /* 0x000000271f1f8224 */ /* 0x020fce00078e0210 */
[----:B------:R-:W3:Y:S01]  /*0f60*/  @!P2 LDC R41, c[0x0][0x39c] ;  /* 0x0000e700ff29ab82 */ /* 0x000ee20000000800 */
[----:B--2---:R-:W-:-:S07]  /*0f70*/  @!P3 IMAD R37, R37, R42, R16 ;  /* 0x0000002a2525b224 */ /* 0x004fce00078e0210 */
[----:B----4-:R-:W2:Y:S01]  /*0f80*/  @!P3 LDC.64 R20, c[0x0][0x388] ;  /* 0x0000e200ff14bb82 */ /* 0x010ea20000000a00 */
[----:B0-----:R-:W-:-:S04]  /*0f90*/  @!P0 IMAD.WIDE R26, R31, 0x4, R26 ;  /* 0x000000041f1a8825 */ /* 0x001fc800078e021a */
[----:B------:R-:W-:-:S03]  /*0fa0*/  HFMA2 R31, -RZ, RZ, 0, 0 ;  /* 0x00000000ff1f7431 */ /* 0x000fc600000001ff */
[----:B------:R-:W0:Y:S01]  /*0fb0*/  @!P1 LDC.64 R24, c[0x0][0x388] ;  /* 0x0000e200ff189b82 */ /* 0x000e220000000a00 */
[--C-:B-1----:R-:W-:Y:S02]  /*0fc0*/  @!P1 IMAD R33, R33, R40, R16.reuse ;  /* 0x0000002821219224 */ /* 0x102fe400078e0210 */
[----:B------:R-:W4:Y:S05]  /*0fd0*/  @!P0 LDG.E.CONSTANT R31, desc[UR8][R26.64] ;  /* 0x000000081a1f8981 */ /* 0x000f2a000c1e9900 */
[----:B------:R-:W1:Y:S01]  /*0fe0*/  @!P2 LDC.64 R22, c[0x0][0x388] ;  /* 0x0000e200ff16ab82 */ /* 0x000e620000000a00 */
[----:B---3--:R-:W-:Y:S02]  /*0ff0*/  @!P2 IMAD R35, R35, R41, R16 ;  /* 0x000000292323a224 */ /* 0x008fe400078e0210 */
[----:B--2---:R-:W-:-:S04]  /*1000*/  @!P3 IMAD.WIDE R20, R37, 0x4, R20 ;  /* 0x000000042514b825 */ /* 0x004fc800078e0214 */
[----:B------:R-:W-:Y:S02]  /*1010*/  HFMA2 R37, -RZ, RZ, 0, 0 ;  /* 0x00000000ff257431 */ /* 0x000fe400000001ff */
[----:B0-----:R-:W-:-:S04]  /*1020*/  @!P1 IMAD.WIDE R24, R33, 0x4, R24 ;  /* 0x0000000421189825 */ /* 0x001fc800078e0218 */
[----:B------:R-:W2:Y:S01]  /*1030*/  @!P3 LDG.E.CONSTANT R37, desc[UR8][R20.64] ;  /* 0x000000081425b981 */ /* 0x000ea2000c1e9900 */
[----:B------:R-:W-:Y:S02]  /*1040*/  IMAD.MOV.U32 R33, RZ, RZ, RZ ;  /* 0x000000ffff217224 */ /* 0x000fe400078e00ff */
[----:B-1----:R-:W-:Y:S01]  /*1050*/  @!P2 IMAD.WIDE R22, R35, 0x4, R22 ;  /* 0x000000042316a825 */ /* 0x002fe200078e0216 */
[----:B------:R-:W-:-:S03]  /*1060*/  MOV R35, RZ ;  /* 0x000000ff00237202 */ /* 0x000fc60000000f00 */
[----:B------:R-:W3:Y:S04]  /*1070*/  @!P1 LDG.E.CONSTANT R33, desc[UR8][R24.64] ;  /* 0x0000000818219981 */ /* 0x000ee8000c1e9900 */
[----:B------:R-:W5:Y:S01]  /*1080*/  @!P2 LDG.E.CONSTANT R35, desc[UR8][R22.64] ;  /* 0x000000081623a981 */ /* 0x000f62000c1e9900 */
[--C-:B------:R-:W-:Y:S01]  /*1090*/  IMAD R38, R38, 0x40, R29.reuse ;  /* 0x0000004026267824 */ /* 0x100fe200078e021d */
[-C--:B------:R-:W-:Y:S01]  /*10a0*/  LEA R32, R32, R29.reuse, 0x6 ;  /* 0x0000001d20207211 */ /* 0x080fe200078e30ff */
[----:B------:R-:W-:Y:S01]  /*10b0*/  IMAD R34, R34, 0x40, R29 ;  /* 0x0000004022227824 */ /* 0x000fe200078e021d */
[----:B------:R-:W-:Y:S02]  /*10c0*/  LEA R36, R36, R29, 0x6 ;  /* 0x0000001d24247211 */ /* 0x000fe400078e30ff */
[----:B------:R-:W-:-:S02]  /*10d0*/  ISETP.GE.U32.AND P0, PT, R30, 0x80, PT ;  /* 0x000000801e00780c */ /* 0x000fc40003f06070 */
[----:B------:R-:W-:Y:S01]  /*10e0*/  IADD3 R30, PT, PT, R30, 0x80, RZ ;  /* 0x000000801e1e7810 */ /* 0x000fe20007ffe0ff */
[----:B----4-:R0:W-:Y:S04]  /*10f0*/  STS [R38], R31 ;  /* 0x0000001f26007388 */ /* 0x0101e80000000800 */
[----:B---3--:R0:W-:Y:S04]  /*1100*/  STS [R32], R33 ;  /* 0x0000002120007388 */ /* 0x0081e80000000800 */
[----:B-----5:R0:W-:Y:S04]  /*1110*/  STS [R36], R35 ;  /* 0x0000002324007388 */ /* 0x0201e80000000800 */
[----:B--2---:R0:W-:Y:S01]  /*1120*/  STS [R34], R37 ;  /* 0x0000002522007388 */ /* 0x0041e20000000800 */
[----:B------:R-:W-:Y:S05]  /*1130*/  @!P0 BRA `(.L_x_14) ;  /* 0xfffffffc00348947 */ /* 0x000fea000383ffff */
.L_x_2:
[----:B------:R-:W-:Y:S05]  /*1140*/  BSYNC.RECONVERGENT B0 ;  /* 0x0000000000007941 */ /* 0x000fea0003800200 */
.L_x_1:
[----:B--2-4-:R-:W2:Y:S01]  /*1150*/  S2R R20, SR_TID.X ;  /* 0x0000000000147919 */ /* 0x014ea20000002100 */
[----:B------:R-:W4:Y:S01]  /*1160*/  S2UR UR6, SR_CgaCtaId ;  /* 0x00000000000679c3 */ /* 0x000f220000008800 */
[----:B------:R-:W5:Y:S01]  /*1170*/  LDCU UR11, c[0x0][0x39c] ;  /* 0x00007380ff0b77ac */ /* 0x000f620008000800 */
[C---:B0-----:R-:W-:Y:S01]  /*1180*/  IADD3 R21, PT, PT, R12.reuse, 0x1, RZ ;  /* 0x000000010c157810 */ /* 0x041fe20007ffe0ff */
[C---:B------:R-:W-:Y:S01]  /*1190*/  VIADD R22, R12.reuse, 0x2 ;  /* 0x000000020c167836 */ /* 0x040fe20000000000 */
[----:B------:R-:W-:Y:S01]  /*11a0*/  MOV R24, RZ ;  /* 0x000000ff00187202 */ /* 0x000fe20000000f00 */
[----:B------:R-:W0:Y:S01]  /*11b0*/  LDCU UR10, c[0x0][0x398] ;  /* 0x00007300ff0a77ac */ /* 0x000e220008000800 */
[----:B------:R-:W-:Y:S02]  /*11c0*/  CS2R R32, SRZ ;  /* 0x0000000000207805 */ /* 0x000fe4000001ff00 */
[----:B-1-3--:R-:W-:Y:S01]  /*11d0*/  CS2R R26, SRZ ;  /* 0x00000000001a7805 */ /* 0x00afe2000001ff00 */
[----:B------:R-:W-:Y:S01]  /*11e0*/  VIADD R25, R12, 0x3 ;  /* 0x000000030c197836 */ /* 0x000fe20000000000 */
[----:B------:R-:W-:Y:S01]  /*11f0*/  UMOV UR5, 0x400 ;  /* 0x0000040000057882 */ /* 0x000fe20000000000 */
[----:B------:R-:W-:Y:S01]  /*1200*/  CS2R R44, SRZ ;  /* 0x00000000002c7805 */ /* 0x000fe2000001ff00 */
[----:B------:R-:W-:Y:S01]  /*1210*/  UIADD3 UR7, UPT, UPT, UR5, 0x400, URZ ;  /* 0x0000040005077890 */ /* 0x000fe2000fffe0ff */
[----:B------:R-:W-:Y:S01]  /*1220*/  HFMA2 R40, -RZ, RZ, 0, 0 ;  /* 0x00000000ff287431 */ /* 0x000fe200000001ff */
[----:B------:R-:W-:-:S02]  /*1230*/  CS2R R38, SRZ ;  /* 0x0000000000267805 */ /* 0x000fc4000001ff00 */
[----:B------:R-:W-:Y:S02]  /*1240*/  CS2R R36, SRZ ;  /* 0x0000000000247805 */ /* 0x000fe4000001ff00 */
[----:B------:R-:W-:Y:S02]  /*1250*/  CS2R R42, SRZ ;  /* 0x00000000002a7805 */ /* 0x000fe4000001ff00 */
[----:B------:R-:W-:Y:S02]  /*1260*/  CS2R R34, SRZ ;  /* 0x0000000000227805 */ /* 0x000fe4000001ff00 */
[----:B------:R-:W-:Y:S01]  /*1270*/  MOV R31, RZ ;  /* 0x000000ff001f7202 */ /* 0x000fe20000000f00 */
[----:B------:R-:W-:Y:S01]  /*1280*/  UIADD3 UR4, UPT, UPT, UR4, 0x10, URZ ;  /* 0x0000001004047890 */ /* 0x000fe2000fffe0ff */
[----:B-----5:R-:W-:Y:S02]  /*1290*/  ISETP.GE.AND P3, PT, R21, UR11, PT ;  /* 0x0000000b15007c0c */ /* 0x020fe4000bf66270 */
[----:B------:R-:W-:-:S02]  /*12a0*/  ISETP.GE.AND P2, PT, R12, UR11, PT ;  /* 0x0000000b0c007c0c */ /* 0x000fc4000bf46270 */
[----:B0-----:R-:W-:Y:S01]  /*12b0*/  ISETP.GE.AND P0, PT, R10, UR10, PT ;  /* 0x0000000a0a007c0c */ /* 0x001fe2000bf06270 */
[----:B----4-:R-:W-:Y:S01]  /*12c0*/  ULEA UR5, UR6, UR5, 0x18 ;  /* 0x0000000506057291 */ /* 0x010fe2000f8ec0ff */
[----:B------:R-:W-:Y:S01]  /*12d0*/  ISETP.GE.AND P1, PT, R11, UR10, PT ;  /* 0x0000000a0b007c0c */ /* 0x000fe2000bf26270 */
[----:B------:R-:W-:Y:S01]  /*12e0*/  ULEA UR7, UR6, UR7, 0x18 ;  /* 0x0000000706077291 */ /* 0x000fe2000f8ec0ff */
[----:B------:R-:W-:Y:S02]  /*12f0*/  ISETP.GE.AND P4, PT, R22, UR11, PT ;  /* 0x0000000b16007c0c */ /* 0x000fe4000bf86270 */
[----:B------:R-:W-:Y:S02]  /*1300*/  CS2R R22, SRZ ;  /* 0x0000000000167805 */ /* 0x000fe4000001ff00 */
[----:B------:R-:W-:Y:S02]  /*1310*/  ISETP.GE.AND P5, PT, R25, UR11, PT ;  /* 0x0000000b19007c0c */ /* 0x000fe4000bfa6270 */
[----:B--2---:R-:W-:-:S02]  /*1320*/  SHF.L.U32 R21, R20, 0x1, RZ ;  /* 0x0000000114157819 */ /* 0x004fc400000006ff */
[----:B------:R-:W-:Y:S02]  /*1330*/  SHF.R.U32.HI R20, RZ, 0x1, R20 ;  /* 0x00000001ff147819 */ /* 0x000fe40000011614 */
[----:B------:R-:W-:Y:S02]  /*1340*/  LOP3.LUT R21, R21, 0xe, RZ, 0xc0, !PT ;  /* 0x0000000e15157812 */ /* 0x000fe400078ec0ff */
[----:B------:R-:W-:Y:S02]  /*1350*/  LOP3.LUT R20, R20, 0x1fc, RZ, 0xc0, !PT ;  /* 0x000001fc14147812 */ /* 0x000fe400078ec0ff */
[----:B------:R-:W-:Y:S01]  /*1360*/  LEA R21, R21, UR5, 0x6 ;  /* 0x0000000515157c11 */ /* 0x000fe2000f8e30ff */
[----:B------:R-:W-:Y:S01]  /*1370*/  NOP ;  /* 0x0000000000007918 */ /* 0x000fe20000000000 */
[----:B------:R-:W-:-:S03]  /*1380*/  LEA R20, R20, UR7, 0x2 ;  /* 0x0000000714147c11 */ /* 0x000fc6000f8e10ff */
[----:B------:R-:W-:Y:S01]  /*1390*/  @!P0 LDS R22, [R21] ;  /* 0x0000000015168984 */ /* 0x000fe20000000800 */
[----:B------:R-:W0:Y:S03]  /*13a0*/  LDCU UR5, c[0x0][0x3a0] ;  /* 0x00007400ff0577ac */ /* 0x000e260008000800 */
[----:B------:R-:W1:Y:S04]  /*13b0*/  @!P2 LDS R24, [R20] ;  /* 0x000000001418a984 */ /* 0x000e680000000800 */
[----:B------:R-:W2:Y:S04]  /*13c0*/  @!P1 LDS R23, [R21+0x40] ;  /* 0x0000400015179984 */ /* 0x000ea80000000800 */
[----:B------:R-:W3:Y:S04]  /*13d0*/  @!P4 LDS R33, [R20+0x8] ;  /* 0x000008001421c984 */ /* 0x000ee80000000800 */
[----:B------:R-:W4:Y:S01]  /*13e0*/  @!P3 LDS R26, [R20+0x4] ;  /* 0x00000400141ab984 */ /* 0x000f220000000800 */
[----:B0-----:R-:W-:-:S03]  /*13f0*/  UISETP.GE.AND UP0, UPT, UR4, UR5, UPT ;  /* 0x000000050400728c */ /* 0x001fc6000bf06270 */
[----:B------:R-:W0:Y:S04]  /*1400*/  @!P5 LDS R44, [R20+0xc] ;  /* 0x00000c00142cd984 */ /* 0x000e280000000800 */
[----:B------:R-:W-:Y:S04]  /*1410*/  @!P0 LDS R38, [R21+0x4] ;  /* 0x0000040015268984 */ /* 0x000fe80000000800 */
[----:B------:R-:W5:Y:S04]  /*1420*/  @!P3 LDS R40, [R20+0x44] ;  /* 0x000044001428b984 */ /* 0x000f680000000800 */
[----:B------:R-:W5:Y:S04]  /*1430*/  @!P2 LDS R42, [R20+0x40] ;  /* 0x00004000142aa984 */ /* 0x000f680000000800 */
[----:B------:R-:W5:Y:S04]  /*1440*/  @!P1 LDS R37, [R21+0x44] ;  /* 0x0000440015259984 */ /* 0x000f680000000800 */
[----:B------:R-:W5:Y:S01]  /*1450*/  @!P4 LDS R39, [R20+0x48] ;  /* 0x000048001427c984 */ /* 0x000f620000000800 */
[----:B-1----:R-:W-:-:S03]  /*1460*/  FFMA R9, R24, R22, R9 ;  /* 0x0000001618097223 */ /* 0x002fc60000000009 */
[----:B------:R-:W1:Y:S01]  /*1470*/  @!P5 LDS R35, [R20+0x4c] ;  /* 0x00004c001423d984 */ /* 0x000e620000000800 */
[-C--:B--2---:R-:W-:Y:S01]  /*1480*/  FFMA R24, R24, R23.reuse, R4 ;  /* 0x0000001718187223 */ /* 0x084fe20000000004 */
[----:B------:R-:W-:Y:S02]  /*1490*/  HFMA2 R4, -RZ, RZ, 0, 0 ;  /* 0x00000000ff047431 */ /* 0x000fe400000001ff */
[----:B------:R-:W-:Y:S01]  /*14a0*/  @!P0 LDS R31, [R21+0x8] ;  /* 0x00000800151f8984 */ /* 0x000fe20000000800 */
[CC--:B---3--:R-:W-:Y:S01]  /*14b0*/  FFMA R30, R33.reuse, R22.reuse, R6 ;  /* 0x00000016211e7223 */ /* 0x0c8fe20000000006 */
[-C--:B------:R-:W-:Y:S02]  /*14c0*/  FFMA R33, R33, R23.reuse, R2 ;  /* 0x0000001721217223 */ /* 0x080fe40000000002 */
[----:B------:R-:W2:Y:S01]  /*14d0*/  @!P3 LDS R34, [R20+0x84] ;  /* 0x000084001422b984 */ /* 0x000ea20000000800 */
[----:B------:R-:W-:Y:S01]  /*14e0*/  MOV R6, RZ ;  /* 0x000000ff00067202 */ /* 0x000fe20000000f00 */
[C---:B----4-:R-:W-:Y:S01]  /*14f0*/  FFMA R25, R26.reuse, R23, R3 ;  /* 0x000000171a197223 */ /* 0x050fe20000000003 */
[----:B------:R-:W-:Y:S01]  /*1500*/  CS2R R2, SRZ ;  /* 0x0000000000027805 */ /* 0x000fe2000001ff00 */
[----:B------:R-:W3:Y:S01]  /*1510*/  @!P1 LDS R27, [R21+0x48] ;  /* 0x00004800151b9984 */ /* 0x000ee20000000800 */
[----:B------:R-:W-:Y:S01]  /*1520*/  FFMA R7, R26, R22, R7 ;  /* 0x000000161a077223 */ /* 0x000fe20000000007 */
[----:B------:R-:W-:-:S02]  /*1530*/  IMAD.MOV.U32 R26, RZ, RZ, RZ ;  /* 0x000000ffff1a7224 */ /* 0x000fc400078e00ff */
[C---:B0-----:R-:W-:Y:S01]  /*1540*/  FFMA R22, R44.reuse, R22, R5 ;  /* 0x000000162c167223 */ /* 0x041fe20000000005 */
[----:B------:R-:W-:Y:S01]  /*1550*/  @!P0 LDS R4, [R21+0xc] ;  /* 0x00000c0015048984 */ /* 0x000fe20000000800 */
[----:B------:R-:W-:Y:S01]  /*1560*/  FFMA R44, R44, R23, R0 ;  /* 0x000000172c2c7223 */ /* 0x000fe20000000000 */
[----:B------:R-:W-:Y:S02]  /*1570*/  IMAD.MOV.U32 R0, RZ, RZ, RZ ;  /* 0x000000ffff007224 */ /* 0x000fe400078e00ff */
[----:B------:R-:W0:Y:S01]  /*1580*/  @!P3 LDS R2, [R20+0xc4] ;  /* 0x0000c4001402b984 */ /* 0x000e220000000800 */
[----:B-----5:R-:W-:-:S03]  /*1590*/  FFMA R7, R40, R38, R7 ;  /* 0x0000002628077223 */ /* 0x020fc60000000007 */
[----:B------:R-:W4:Y:S01]  /*15a0*/  @!P4 LDS R32, [R20+0x88] ;  /* 0x000088001420c984 */ /* 0x000f220000000800 */
[----:B------:R-:W-:-:S03]  /*15b0*/  FFMA R9, R42, R38, R9 ;  /* 0x000000262a097223 */ /* 0x000fc60000000009 */
[----:B------:R-:W5:Y:S01]  /*15c0*/  @!P2 LDS R36, [R20+0x80] ;  /* 0x000080001424a984 */ /* 0x000f620000000800 */
[-C--:B------:R-:W-:Y:S01]  /*15d0*/  FFMA R25, R40, R37.reuse, R25 ;  /* 0x0000002528197223 */ /* 0x080fe20000000019 */
[-C--:B------:R-:W-:Y:S02]  /*15e0*/  FFMA R24, R42, R37.reuse, R24 ;  /* 0x000000252a187223 */ /* 0x080fe40000000018 */
[----:B------:R-:W5:Y:S01]  /*15f0*/  @!P5 LDS R26, [R20+0x8c] ;  /* 0x00008c00141ad984 */ /* 0x000f620000000800 */
[----:B------:R-:W-:Y:S02]  /*1600*/  IMAD.MOV.U32 R40, RZ, RZ, RZ ;  /* 0x000000ffff287224 */ /* 0x000fe400078e00ff */
[CC--:B------:R-:W-:Y:S01]  /*1610*/  FFMA R5, R39.reuse, R38.reuse, R30 ;  /* 0x0000002627057223 */ /* 0x0c0fe2000000001e */
[----:B------:R-:W-:Y:S01]  /*1620*/  FFMA R33, R39, R37, R33 ;  /* 0x0000002527217223 */ /* 0x000fe20000000021 */
[----:B------:R-:W5:Y:S01]  /*1630*/  @!P2 LDS R6, [R20+0xc0] ;  /* 0x0000c0001406a984 */ /* 0x000f620000000800 */
[----:B-1----:R-:W-:-:S03]  /*1640*/  FFMA R23, R35, R38, R22 ;  /* 0x0000002623177223 */ /* 0x002fc60000000016 */
[----:B------:R-:W1:Y:S01]  /*1650*/  @!P1 LDS R3, [R21+0x4c] ;  /* 0x00004c0015039984 */ /* 0x000e620000000800 */
[----:B------:R-:W-:Y:S01]  /*1660*/  FFMA R44, R35, R37, R44 ;  /* 0x00000025232c7223 */ /* 0x000fe2000000002c */
[----:B------:R-:W-:Y:S02]  /*1670*/  HFMA2 R38, -RZ, RZ, 0, 0 ;  /* 0x00000000ff267431 */ /* 0x000fe400000001ff */
[----:B------:R-:W1:Y:S01]  /*1680*/  @!P4 LDS R0, [R20+0xc8] ;  /* 0x0000c8001400c984 */ /* 0x000e620000000800 */
[----:B--2---:R-:W-:-:S03]  /*1690*/  FFMA R35, R34, R31, R7 ;  /* 0x0000001f22237223 */ /* 0x004fc60000000007 */
[----:B------:R-:W-:Y:S01]  /*16a0*/  @!P1 LDS R40, [R21+0x54] ;  /* 0x0000540015289984 */ /* 0x000fe20000000800 */
[----:B---3--:R-:W-:-:S03]  /*16b0*/  FFMA R30, R34, R27, R25 ;  /* 0x0000001b221e7223 */ /* 0x008fc60000000019 */
[----:B------:R-:W2:Y:S04]  /*16c0*/  @!P5 LDS R38, [R20+0xcc] ;  /* 0x0000cc001426d984 */ /* 0x000ea80000000800 */
[----:B------:R-:W-:Y:S01]  /*16d0*/  @!P4 LDS R43, [R20+0x148] ;  /* 0x00014800142bc984 */ /* 0x000fe20000000800 */
[----:B0-----:R-:W-:Y:S01]  /*16e0*/  FFMA R25, R2, R4, R35 ;  /* 0x0000000402197223 */ /* 0x001fe20000000023 */
[----:B------:R-:W-:Y:S02]  /*16f0*/  CS2R R34, SRZ ;  /* 0x0000000000227805 */ /* 0x000fe4000001ff00 */
[----:B------:R-:W-:Y:S01]  /*1700*/  @!P3 LDS R45, [R20+0x344] ;  /* 0x00034400142db984 */ /* 0x000fe20000000800 */
[C---:B----4-:R-:W-:Y:S01]  /*1710*/  FFMA R39, R32.reuse, R31, R5 ;  /* 0x0000001f20277223 */ /* 0x050fe20000000005 */
[----:B------:R-:W-:Y:S01]  /*1720*/  FFMA R42, R32, R27, R33 ;  /* 0x0000001b202a7223 */ /* 0x000fe20000000021 */
[----:B------:R-:W-:Y:S01]  /*1730*/  CS2R R32, SRZ ;  /* 0x0000000000207805 */ /* 0x000fe2000001ff00 */
[----:B------:R-:W-:Y:S01]  /*1740*/  @!P0 LDS R35, [R21+0x10] ;  /* 0x0000100015238984 */ /* 0x000fe20000000800 */
[C---:B-----5:R-:W-:Y:S01]  /*1750*/  FFMA R9, R36.reuse, R31, R9 ;  /* 0x0000001f24097223 */ /* 0x060fe20000000009 */
[----:B------:R-:W-:Y:S01]  /*1760*/  FFMA R24, R36, R27, R24 ;  /* 0x0000001b24187223 */ /* 0x000fe20000000018 */
[----:B------:R-:W-:Y:S01]  /*1770*/  CS2R R36, SRZ ;  /* 0x0000000000247805 */ /* 0x000fe2000001ff00 */
[----:B------:R-:W0:Y:S01]  /*1780*/  @!P4 LDS R34, [R20+0x108] ;  /* 0x000108001422c984 */ /* 0x000e220000000800 */
[----:B------:R-:W-:Y:S01]  /*1790*/  FFMA R7, R26, R31, R23 ;  /* 0x0000001f1a077223 */ /* 0x000fe20000000017 */
[----:B------:R-:W-:-:S02]  /*17a0*/  HFMA2 R31, -RZ, RZ, 0, 0 ;  /* 0x00000000ff1f7431 */ /* 0x000fc400000001ff */
[----:B------:R-:W-:Y:S01]  /*17b0*/  FFMA R26, R26, R27, R44 ;  /* 0x0000001b1a1a7223 */ /* 0x000fe2000000002c */
[----:B------:R-:W3:Y:S01]  /*17c0*/  @!P1 LDS R33, [R21+0x50] ;  /* 0x0000500015219984 */ /* 0x000ee20000000800 */
[CC--:B------:R-:W-:Y:S01]  /*17d0*/  FFMA R22, R6.reuse, R4.reuse, R9 ;  /* 0x0000000406167223 */ /* 0x0c0fe20000000009 */
[----:B------:R-:W-:Y:S01]  /*17e0*/  MOV R27, RZ ;  /* 0x000000ff001b7202 */ /* 0x000fe20000000f00 */
[----:B------:R-:W-:Y:S01]  /*17f0*/  HFMA2 R23, -RZ, RZ, 0, 0 ;  /* 0x00000000ff177431 */ /* 0x000fe200000001ff */
[----:B------:R-:W4:Y:S01]  /*1800*/  @!P2 LDS R37, [R20+0x100] ;  /* 0x000100001425a984 */ /* 0x000f220000000800 */
[-C--:B-1----:R-:W-:Y:S01]  /*1810*/  FFMA R24, R6, R3.reuse, R24 ;  /* 0x0000000306187223 */ /* 0x082fe20000000018 */
[-C--:B------:R-:W-:Y:S01]  /*1820*/  FFMA R30, R2, R3.reuse, R30 ;  /* 0x00000003021e7223 */ /* 0x080fe2000000001e */
[----:B------:R-:W-:Y:S01]  /*1830*/  MOV R6, RZ ;  /* 0x000000ff00067202 */ /* 0x000fe20000000f00 */
[----:B------:R-:W-:Y:S01]  /*1840*/  HFMA2 R2, -RZ, RZ, 0, 0 ;  /* 0x00000000ff027431 */ /* 0x000fe200000001ff */
[----:B------:R-:W1:Y:S01]  /*1850*/  @!P3 LDS R36, [R20+0x104] ;  /* 0x000104001424b984 */ /* 0x000e620000000800 */
[----:B------:R-:W-:Y:S01]  /*1860*/  MOV R9, RZ ;  /* 0x000000ff00097202 */ /* 0x000fe20000000f00 */
[C---:B------:R-:W-:Y:S01]  /*1870*/  FFMA R39, R0.reuse, R4, R39 ;  /* 0x0000000400277223 */ /* 0x040fe20000000027 */
[----:B------:R-:W-:Y:S01]  /*1880*/  FFMA R41, R0, R3, R42 ;  /* 0x0000000300297223 */ /* 0x000fe2000000002a */
[----:B------:R-:W5:Y:S01]  /*1890*/  @!P5 LDS R32, [R20+0x10c] ;  /* 0x00010c001420d984 */ /* 0x000f620000000800 */
[----:B------:R-:W-:-:S02]  /*18a0*/  IMAD.MOV.U32 R0, RZ, RZ, RZ ;  /* 0x000000ffff007224 */ /* 0x000fc400078e00ff */
[----:B------:R-:W-:Y:S01]  /*18b0*/  IMAD.MOV.U32 R5, RZ, RZ, RZ ;  /* 0x000000ffff057224 */ /* 0x000fe200078e00ff */
[----:B------:R-:W5:Y:S01]  /*18c0*/  @!P0 LDS R6, [R21+0x14] ;  /* 0x0000140015068984 */ /* 0x000f620000000800 */
[C---:B--2---:R-:W-:Y:S01]  /*18d0*/  FFMA R7, R38.reuse, R4, R7 ;  /* 0x0000000426077223 */ /* 0x044fe20000000007 */
[----:B------:R-:W-:Y:S01]  /*18e0*/  FFMA R26, R38, R3, R26 ;  /* 0x00000003261a7223 */ /* 0x000fe2000000001a */
[----:B------:R-:W-:Y:S01]  /*18f0*/  MOV R3, RZ ;  /* 0x000000ff00037202 */ /* 0x000fe20000000f00 */
[----:B------:R-:W2:Y:S04]  /*1900*/  @!P2 LDS R31, [R20+0x140] ;  /* 0x00014000141fa984 */ /* 0x000ea80000000800 */
[----:B------:R-:W2:Y:S04]  /*1910*/  @!P3 LDS R27, [R20+0x144] ;  /* 0x00014400141bb984 */ /* 0x000ea80000000800 */
[----:B------:R-:W-:Y:S04]  /*1920*/  @!P0 LDS R2, [R21+0x18] ;  /* 0x0000180015028984 */ /* 0x000fe80000000800 */
[----:B------:R-:W2:Y:S01]  /*1930*/  @!P2 LDS R9, [R20+0x180] ;  /* 0x000180001409a984 */ /* 0x000ea20000000800 */
[----:B0-----:R-:W-:-:S03]  /*1940*/  FFMA R38, R34, R35, R39 ;  /* 0x0000002322267223 */ /* 0x001fc60000000027 */
[----:B------:R-:W0:Y:S01]  /*1950*/  @!P3 LDS R23, [R20+0x184] ;  /* 0x000184001417b984 */ /* 0x000e220000000800 */
[----:B------:R-:W-:Y:S01]  /*1960*/  MOV R39, RZ ;  /* 0x000000ff00277202 */ /* 0x000fe20000000f00 */
[----:B---3--:R-:W-:Y:S02]  /*1970*/  FFMA R34, R34, R33, R41 ;  /* 0x0000002122227223 */ /* 0x008fe40000000029 */
[----:B------:R-:W3:Y:S01]  /*1980*/  @!P1 LDS R0, [R21+0x58] ;  /* 0x0000580015009984 */ /* 0x000ee20000000800 */
[----:B------:R-:W-:Y:S02]  /*1990*/  IMAD.MOV.U32 R41, RZ, RZ, RZ ;  /* 0x000000ffff297224 */ /* 0x000fe400078e00ff */
[C---:B----4-:R-:W-:Y:S01]  /*19a0*/  FFMA R22, R37.reuse, R35, R22 ;  /* 0x0000002325167223 */ /* 0x050fe20000000016 */
[----:B------:R-:W4:Y:S01]  /*19b0*/  @!P5 LDS R5, [R20+0x14c] ;  /* 0x00014c001405d984 */ /* 0x000f220000000800 */
[----:B------:R-:W-:-:S03]  /*19c0*/  FFMA R37, R37, R33, R24 ;  /* 0x0000002125257223 */ /* 0x000fc60000000018 */
[----:B------:R-:W4:Y:S01]  /*19d0*/  @!P4 LDS R39, [R20+0x188] ;  /* 0x000188001427c984 */ /* 0x000f220000000800 */
[C---:B-1----:R-:W-:Y:S01]  /*19e0*/  FFMA R4, R36.reuse, R35, R25 ;  /* 0x0000002324047223 */ /* 0x042fe20000000019 */
[-C--:B------:R-:W-:Y:S02]  /*19f0*/  FFMA R30, R36, R33.reuse, R30 ;  /* 0x00000021241e7223 */ /* 0x080fe4000000001e */
[----:B------:R-:W1:Y:S01]  /*1a00*/  @!P5 LDS R41, [R20+0x18c] ;  /* 0x00018c001429d984 */ /* 0x000e620000000800 */
[C---:B-----5:R-:W-:Y:S01]  /*1a10*/  FFMA R33, R32.reuse, R33, R26 ;  /* 0x0000002120217223 */ /* 0x060fe2000000001a */
[----:B------:R-:W-:Y:S01]  /*1a20*/  FFMA R24, R32, R35, R7 ;  /* 0x0000002320187223 */ /* 0x000fe20000000007 */
[C---:B------:R-:W-:Y:S01]  /*1a30*/  FFMA R38, R43.reuse, R6, R38 ;  /* 0x000000062b267223 */ /* 0x040fe20000000026 */
[----:B------:R-:W-:Y:S01]  /*1a40*/  FFMA R43, R43, R40, R34 ;  /* 0x000000282b2b7223 */ /* 0x000fe20000000022 */
[----:B------:R-:W-:Y:S01]  /*1a50*/  CS2R R34, SRZ ;  /* 0x0000000000227805 */ /* 0x000fe2000001ff00 */
[----:B------:R-:W-:Y:S01]  /*1a60*/  @!P1 LDS R3, [R21+0x64] ;  /* 0x0000640015039984 */ /* 0x000fe20000000800 */
[C---:B--2---:R-:W-:Y:S01]  /*1a70*/  FFMA R22, R31.reuse, R6, R22 ;  /* 0x000000061f167223 */ /* 0x044fe20000000016 */
[----:B------:R-:W-:Y:S01]  /*1a80*/  FFMA R37, R31, R40, R37 ;  /* 0x000000281f257223 */ /* 0x000fe20000000025 */
[----:B------:R-:W-:Y:S01]  /*1a90*/  MOV R31, RZ ;  /* 0x000000ff001f7202 */ /* 0x000fe20000000f00 */
[C---:B------:R-:W-:Y:S01]  /*1aa0*/  FFMA R26, R27.reuse, R6, R4 ;  /* 0x000000061b1a7223 */ /* 0x040fe20000000004 */
[----:B------:R-:W-:Y:S01]  /*1ab0*/  FFMA R30, R27, R40, R30 ;  /* 0x000000281b1e7223 */ /* 0x000fe2000000001e */
[----:B------:R-:W-:Y:S04]  /*1ac0*/  @!P2 LDS R34, [R20+0x200] ;  /* 0x000200001422a984 */ /* 0x000fe80000000800 */
[----:B------:R-:W-:Y:S01]  /*1ad0*/  @!P5 LDS R31, [R20+0x1cc] ;  /* 0x0001cc00141fd984 */ /* 0x000fe20000000800 */
[----:B------:R-:W-:-:S03]  /*1ae0*/  FFMA R7, R9, R2, R22 ;  /* 0x0000000209077223 */ /* 0x000fc60000000016 */
[----:B------:R-:W-:Y:S01]  /*1af0*/  @!P3 LDS R35, [R20+0x204] ;  /* 0x000204001423b984 */ /* 0x000fe20000000800 */
[C---:B0-----:R-:W-:Y:S01]  /*1b00*/  FFMA R22, R23.reuse, R2, R26 ;  /* 0x0000000217167223 */ /* 0x041fe2000000001a */
[----:B------:R-:W-:Y:S01]  /*1b10*/  CS2R R26, SRZ ;  /* 0x00000000001a7805 */ /* 0x000fe2000001ff00 */
[-C--:B---3--:R-:W-:Y:S01]  /*1b20*/  FFMA R23, R23, R0.reuse, R30 ;  /* 0x0000000017177223 */ /* 0x088fe2000000001e */
[----:B------:R-:W-:Y:S02]  /*1b30*/  HFMA2 R30, -RZ, RZ, 0, 0 ;  /* 0x00000000ff1e7431 */ /* 0x000fe400000001ff */
[----:B------:R-:W-:Y:S02]  /*1b40*/  FFMA R9, R9, R0, R37 ;  /* 0x0000000009097223 */ /* 0x000fe40000000025 */
[----:B------:R-:W0:Y:S01]  /*1b50*/  @!P1 LDS R26, [R21+0x5c] ;  /* 0x00005c00151a9984 */ /* 0x000e220000000800 */
[C---:B----4-:R-:W-:Y:S01]  /*1b60*/  FFMA R4, R5.reuse, R6, R24 ;  /* 0x0000000605047223 */ /* 0x050fe20000000018 */
[----:B------:R-:W-:Y:S01]  /*1b70*/  CS2R R24, SRZ ;  /* 0x0000000000187805 */ /* 0x000fe2000001ff00 */
[----:B------:R-:W-:Y:S01]  /*1b80*/  FFMA R40, R5, R40, R33 ;  /* 0x0000002805287223 */ /* 0x000fe20000000021 */
[----:B------:R-:W-:Y:S01]  /*1b90*/  CS2R R32, SRZ ;  /* 0x0000000000207805 */ /* 0x000fe2000001ff00 */
[----:B------:R-:W-:Y:S01]  /*1ba0*/  HFMA2 R6, -RZ, RZ, 0, 0 ;  /* 0x00000000ff067431 */ /* 0x000fe200000001ff */
[----:B------:R-:W-:Y:S01]  /*1bb0*/  CS2R R36, SRZ ;  /* 0x0000000000247805 */ /* 0x000fe2000001ff00 */
[----:B------:R-:W-:Y:S01]  /*1bc0*/  IMAD.MOV.U32 R5, RZ, RZ, RZ ;  /* 0x000000ffff057224 */ /* 0x000fe200078e00ff */
[----:B------:R-:W2:Y:S01]  /*1bd0*/  @!P0 LDS R24, [R21+0x1c] ;  /* 0x00001c0015188984 */ /* 0x000ea20000000800 */
[-C--:B------:R-:W-:Y:S01]  /*1be0*/  FFMA R38, R39, R2.reuse, R38 ;  /* 0x0000000227267223 */ /* 0x080fe20000000026 */
[----:B-1----:R-:W-:Y:S01]  /*1bf0*/  FFMA R42, R41, R2, R4 ;  /* 0x00000002292a7223 */ /* 0x002fe20000000004 */
[----:B------:R-:W-:Y:S01]  /*1c00*/  HFMA2 R2, -RZ, RZ, 0, 0 ;  /* 0x00000000ff027431 */ /* 0x000fe200000001ff */
[----:B------:R-:W1:Y:S01]  /*1c10*/  @!P2 LDS R30, [R20+0x1c0] ;  /* 0x0001c000141ea984 */ /* 0x000e620000000800 */
[----:B------:R-:W-:-:S02]  /*1c20*/  IMAD.MOV.U32 R4, RZ, RZ, RZ ;  /* 0x000000ffff047224 */ /* 0x000fc400078e00ff */
[-C--:B------:R-:W-:Y:S01]  /*1c30*/  FFMA R43, R39, R0.reuse, R43 ;  /* 0x00000000272b7223 */ /* 0x080fe2000000002b */
[----:B------:R-:W-:Y:S01]  /*1c40*/  FFMA R40, R41, R0, R40 ;  /* 0x0000000029287223 */ /* 0x000fe20000000028 */
[----:B------:R-:W3:Y:S01]  /*1c50*/  @!P3 LDS R25, [R20+0x1c4] ;  /* 0x0001c4001419b984 */ /* 0x000ee20000000800 */
[----:B------:R-:W-:-:S03]  /*1c60*/  MOV R0, RZ ;  /* 0x000000ff00007202 */ /* 0x000fc60000000f00 */
[----:B------:R-:W4:Y:S04]  /*1c70*/  @!P4 LDS R27, [R20+0x1c8] ;  /* 0x0001c800141bc984 */ /* 0x000f280000000800 */
[----:B------:R-:W5:Y:S04]  /*1c80*/  @!P0 LDS R32, [R21+0x20] ;  /* 0x0000200015208984 */ /* 0x000f680000000800 */
[----:B------:R-:W5:Y:S04]  /*1c90*/  @!P1 LDS R33, [R21+0x60] ;  /* 0x0000600015219984 */ /* 0x000f680000000800 */
[----:B------:R-:W5:Y:S04]  /*1ca0*/  @!P4 LDS R36, [R20+0x208] ;  /* 0x000208001424c984 */ /* 0x000f680000000800 */
[----:B------:R-:W-:Y:S04]  /*1cb0*/  @!P0 LDS R5, [R21+0x24] ;  /* 0x0000240015058984 */ /* 0x000fe80000000800 */
[----:B------:R-:W5:Y:S01]  /*1cc0*/  @!P2 LDS R6, [R20+0x240] ;  /* 0x000240001406a984 */ /* 0x000f620000000800 */
[----:B0-----:R-:W-:-:S03]  /*1cd0*/  FFMA R40, R31, R26, R40 ;  /* 0x0000001a1f287223 */ /* 0x001fc60000000028 */
[----:B------:R-:W0:Y:S04]  /*1ce0*/  @!P5 LDS R37, [R20+0x20c] ;  /* 0x00020c001425d984 */ /* 0x000e280000000800 */
[----:B------:R-:W0:Y:S01]  /*1cf0*/  @!P3 LDS R4, [R20+0x244] ;  /* 0x000244001404b984 */ /* 0x000e220000000800 */
[----:B--2---:R-:W-:-:S03]  /*1d00*/  FFMA R42, R31, R24, R42 ;  /* 0x000000181f2a7223 */ /* 0x004fc6000000002a */
[----:B------:R-:W2:Y:S01]  /*1d10*/  @!P4 LDS R2, [R20+0x248] ;  /* 0x000248001402c984 */ /* 0x000ea20000000800 */
[C---:B-1----:R-:W-:Y:S01]  /*1d20*/  FFMA R7, R30.reuse, R24, R7 ;  /* 0x000000181e077223 */ /* 0x042fe20000000007 */
[----:B------:R-:W-:Y:S02]  /*1d30*/  FFMA R30, R30, R26, R9 ;  /* 0x0000001a1e1e7223 */ /* 0x000fe40000000009 */
[----:B------:R-:W1:Y:S01]  /*1d40*/  @!P5 LDS R0, [R20+0x24c] ;  /* 0x00024c001400d984 */ /* 0x000e620000000800 */
[C---:B---3--:R-:W-:Y:S01]  /*1d50*/  FFMA R22, R25.reuse, R24, R22 ;  /* 0x0000001819167223 */ /* 0x048fe20000000016 */
[----:B------:R-:W-:Y:S01]  /*1d60*/  FFMA R44, R25, R26, R23 ;  /* 0x0000001a192c7223 */ /* 0x000fe20000000017 */
[----:B------:R-:W-:Y:S02]  /*1d70*/  IMAD.MOV.U32 R23, RZ, RZ, RZ ;  /* 0x000000ffff177224 */ /* 0x000fe400078e00ff */
[C---:B----4-:R-:W-:Y:S01]  /*1d80*/  FFMA R9, R27.reuse, R24, R38 ;  /* 0x000000181b097223 */ /* 0x050fe20000000026 */
[----:B------:R-:W-:Y:S01]  /*1d90*/  FFMA R43, R27, R26, R43 ;  /* 0x0000001a1b2b7223 */ /* 0x000fe2000000002b */
[----:B------:R-:W-:-:S02]  /*1da0*/  CS2R R24, SRZ ;  /* 0x0000000000187805 */ /* 0x000fc4000001ff00 */
[----:B------:R-:W-:Y:S01]  /*1db0*/  CS2R R26, SRZ ;  /* 0x00000000001a7805 */ /* 0x000fe2000001ff00 */
[CC--:B-----5:R-:W-:Y:S01]  /*1dc0*/  FFMA R7, R34.reuse, R32.reuse, R7 ;  /* 0x0000002022077223 */ /* 0x0e0fe20000000007 */
[CC--:B------:R-:W-:Y:S01]  /*1dd0*/  FFMA R31, R35.reuse, R32.reuse, R22 ;  /* 0x00000020231f7223 */ /* 0x0c0fe20000000016 */
[----:B------:R-:W-:Y:S01]  /*1de0*/  @!P0 LDS R23, [R21+0x28] ;  /* 0x0000280015178984 */ /* 0x000fe20000000800 */
[-C--:B------:R-:W-:Y:S01]  /*1df0*/  FFMA R34, R34, R33.reuse, R30 ;  /* 0x0000002122227223 */ /* 0x080fe2000000001e */
[-C--:B------:R-:W-:Y:S02]  /*1e00*/  FFMA R30, R35, R33.reuse, R44 ;  /* 0x00000021231e7223 */ /* 0x080fe4000000002c */
[----:B------:R-:W-:Y:S01]  /*1e10*/  @!P1 LDS R24, [R21+0x68] ;  /* 0x0000680015189984 */ /* 0x000fe20000000800 */
[CC--:B------:R-:W-:Y:S01]  /*1e20*/  FFMA R35, R36.reuse, R32.reuse, R9 ;  /* 0x0000002024237223 */ /* 0x0c0fe20000000009 */
[----:B------:R-:W-:Y:S02]  /*1e30*/  FFMA R36, R36, R33, R43 ;  /* 0x0000002124247223 */ /* 0x000fe4000000002b */
[----:B------:R-:W3:Y:S04]  /*1e40*/  @!P2 LDS R26, [R20+0x280] ;  /* 0x00028000141aa984 */ /* 0x000ee80000000800 */
[----:B------:R-:W4:Y:S01]  /*1e50*/  @!P3 LDS R27, [R20+0x284] ;  /* 0x00028400141bb984 */ /* 0x000f220000000800 */
[C---:B------:R-:W-:Y:S01]  /*1e60*/  FFMA R7, R6.reuse, R5, R7 ;  /* 0x0000000506077223 */ /* 0x040fe20000000007 */
[----:B------:R-:W-:Y:S01]  /*1e70*/  FFMA R9, R6, R3, R34 ;  /* 0x0000000306097223 */ /* 0x000fe20000000022 */
[----:B------:R-:W-:Y:S01]  /*1e80*/  HFMA2 R6, -RZ, RZ, 0, 0 ;  /* 0x00000000ff067431 */ /* 0x000fe200000001ff */
[----:B------:R-:W5:Y:S01]  /*1e90*/  @!P4 LDS R25, [R20+0x288] ;  /* 0x000288001419c984 */ /* 0x000f620000000800 */
[C---:B0-----:R-:W-:Y:S01]  /*1ea0*/  FFMA R40, R37.reuse, R33, R40 ;  /* 0x0000002125287223 */ /* 0x041fe20000000028 */
[----:B------:R-:W-:Y:S01]  /*1eb0*/  FFMA R39, R37, R32, R42 ;  /* 0x0000002025277223 */ /* 0x000fe2000000002a */
[----:B------:R-:W-:-:S02]  /*1ec0*/  CS2R R42, SRZ ;  /* 0x00000000002a7805 */ /* 0x000fc4000001ff00 */
[----:B------:R-:W-:Y:S01]  /*1ed0*/  CS2R R32, SRZ ;  /* 0x0000000000207805 */ /* 0x000fe2000001ff00 */
[C---:B------:R-:W-:Y:S01]  /*1ee0*/  FFMA R22, R4.reuse, R5, R31 ;  /* 0x0000000504167223 */ /* 0x040fe2000000001f */
[----:B------:R-:W-:Y:S01]  /*1ef0*/  FFMA R30, R4, R3, R30 ;  /* 0x00000003041e7223 */ /* 0x000fe2000000001e */
[----:B------:R-:W-:Y:S01]  /*1f00*/  IMAD.MOV.U32 R31, RZ, RZ, RZ ;  /* 0x000000ffff1f7224 */ /* 0x000fe200078e00ff */
[----:B------:R-:W0:Y:S01]  /*1f10*/  @!P5 LDS R6, [R20+0x28c] ;  /* 0x00028c001406d984 */ /* 0x000e220000000800 */
[C---:B--2---:R-:W-:Y:S01]  /*1f20*/  FFMA R4, R2.reuse, R5, R35 ;  /* 0x0000000502047223 */ /* 0x044fe20000000023 */
[-C--:B------:R-:W-:Y:S01]  /*1f30*/  FFMA R2, R2, R3.reuse, R36 ;  /* 0x0000000302027223 */ /* 0x080fe20000000024 */
[----:B------:R-:W-:Y:S01]  /*1f40*/  CS2R R34, SRZ ;  /* 0x0000000000227805 */ /* 0x000fe2000001ff00 */
[C---:B-1----:R-:W-:Y:S01]  /*1f50*/  FFMA R3, R0.reuse, R3, R40 ;  /* 0x0000000300037223 */ /* 0x042fe20000000028 */
[----:B------:R-:W-:Y:S01]  /*1f60*/  FFMA R5, R0, R5, R39 ;  /* 0x0000000500057223 */ /* 0x000fe20000000027 */
[----:B------:R-:W-:-:S02]  /*1f70*/  CS2R R40, SRZ ;  /* 0x0000000000287805 */ /* 0x000fc4000001ff00 */
[----:B------:R-:W-:Y:S02]  /*1f80*/  CS2R R38, SRZ ;  /* 0x0000000000267805 */ /* 0x000fe4000001ff00 */
[----:B------:R-:W-:Y:S02]  /*1f90*/  MOV R0, RZ ;  /* 0x000000ff00007202 */ /* 0x000fe40000000f00 */
[----:B------:R-:W-:Y:S01]  /*1fa0*/  CS2R R36, SRZ ;  /* 0x0000000000247805 */ /* 0x000fe2000001ff00 */
[----:B------:R-:W-:Y:S04]  /*1fb0*/  @!P0 LDS R42, [R21+0x2c] ;  /* 0x00002c00152a8984 */ /* 0x000fe80000000800 */
[----:B------:R-:W1:Y:S04]  /*1fc0*/  @!P2 LDS R34, [R20+0x2c0] ;  /* 0x0002c0001422a984 */ /* 0x000e680000000800 */
[----:B------:R-:W2:Y:S04]  /*1fd0*/  @!P3 LDS R35, [R20+0x2c4] ;  /* 0x0002c4001423b984 */ /* 0x000ea80000000800 */
[----:B------:R-:W2:Y:S01]  /*1fe0*/  @!P1 LDS R40, [R21+0x6c] ;  /* 0x00006c0015289984 */ /* 0x000ea20000000800 */
[C---:B---3--:R-:W-:Y:S01]  /*1ff0*/  FFMA R7, R26.reuse, R23, R7 ;  /* 0x000000171a077223 */ /* 0x048fe20000000007 */
[----:B------:R-:W-:-:S02]  /*2000*/  FFMA R9, R26, R24, R9 ;  /* 0x000000181a097223 */ /* 0x000fc40000000009 */
[----:B------:R-:W3:Y:S01]  /*2010*/  @!P4 LDS R33, [R20+0x2c8] ;  /* 0x0002c8001421c984 */ /* 0x000ee20000000800 */
[CC--:B----4-:R-:W-:Y:S01]  /*2020*/  FFMA R22, R27.reuse, R23.reuse, R22 ;  /* 0x000000171b167223 */ /* 0x0d0fe20000000016 */
[-C--:B------:R-:W-:Y:S02]  /*2030*/  FFMA R30, R27, R24.reuse, R30 ;  /* 0x000000181b1e7223 */ /* 0x080fe4000000001e */
[----:B------:R-:W4:Y:S01]  /*2040*/  @!P5 LDS R39, [R20+0x2cc] ;  /* 0x0002cc001427d984 */ /* 0x000f220000000800 */
[CC--:B-----5:R-:W-:Y:S01]  /*2050*/  FFMA R4, R25.reuse, R23.reuse, R4 ;  /* 0x0000001719047223 */ /* 0x0e0fe20000000004 */
[----:B------:R-:W-:Y:S01]  /*2060*/  FFMA R26, R25, R24, R2 ;  /* 0x00000018191a7223 */ /* 0x000fe20000000002 */
[----:B------:R-:W-:Y:S01]  /*2070*/  HFMA2 R25, -RZ, RZ, 0, 0 ;  /* 0x00000000ff197431 */ /* 0x000fe200000001ff */
[----:B------:R-:W-:Y:S04]  /*2080*/  @!P0 LDS R0, [R21+0x30] ;  /* 0x0000300015008984 */ /* 0x000fe80000000800 */
[----:B------:R-:W5:Y:S01]  /*2090*/  @!P3 LDS R37, [R20+0x304] ;  /* 0x000304001425b984 */ /* 0x000f620000000800 */
[----:B0-----:R-:W-:Y:S01]  /*20a0*/  FFMA R44, R6, R23, R5 ;  /* 0x00000017062c7223 */ /* 0x001fe20000000005 */
[----:B------:R-:W-:-:S02]  /*20b0*/  HFMA2 R23, -RZ, RZ, 0, 0 ;  /* 0x00000000ff177431 */ /* 0x000fc400000001ff */
[----:B------:R-:W0:Y:S01]  /*20c0*/  @!P1 LDS R31, [R21+0x70] ;  /* 0x00007000151f9984 */ /* 0x000e220000000800 */
[----:B------:R-:W-:Y:S01]  /*20d0*/  FFMA R24, R6, R24, R3 ;  /* 0x0000001806187223 */ /* 0x000fe20000000003 */
[----:B------:R-:W-:Y:S02]  /*20e0*/  MOV R6, RZ ;  /* 0x000000ff00067202 */ /* 0x000fe40000000f00 */
[----:B------:R-:W-:Y:S01]  /*20f0*/  CS2R R2, SRZ ;  /* 0x0000000000027805 */ /* 0x000fe2000001ff00 */
[----:B------:R-:W0:Y:S01]  /*2100*/  @!P2 LDS R38, [R20+0x300] ;  /* 0x000300001426a984 */ /* 0x000e220000000800 */
[----:B------:R-:W-:-:S03]  /*2110*/  IMAD.MOV.U32 R5, RZ, RZ, RZ ;  /* 0x000000ffff057224 */ /* 0x000fc600078e00ff */
[----:B------:R-:W0:Y:S04]  /*2120*/  @!P4 LDS R36, [R20+0x308] ;  /* 0x000308001424c984 */ /* 0x000e280000000800 */
[----:B------:R-:W0:Y:S01]  /*2130*/  @!P5 LDS R32, [R20+0x30c] ;  /* 0x00030c001420d984 */ /* 0x000e220000000800 */
[CC--:B-1----:R-:W-:Y:S01]  /*2140*/  FFMA R7, R34.reuse, R42.reuse, R7 ;  /* 0x0000002a22077223 */ /* 0x0c2fe20000000007 */
[C---:B--2---:R-:W-:Y:S02]  /*2150*/  FFMA R22, R35.reuse, R42, R22 ;  /* 0x0000002a23167223 */ /* 0x044fe40000000016 */
[----:B------:R-:W1:Y:S01]  /*2160*/  @!P0 LDS R25, [R21+0x34] ;  /* 0x0000340015198984 */ /* 0x000e620000000800 */
[-C--:B------:R-:W-:Y:S01]  /*2170*/  FFMA R34, R34, R40.reuse, R9 ;  /* 0x0000002822227223 */ /* 0x080fe20000000009 */
[----:B------:R-:W-:-:S02]  /*2180*/  FFMA R30, R35, R40, R30 ;  /* 0x00000028231e7223 */ /* 0x000fc4000000001e */
[----:B------:R-:W2:Y:S01]  /*2190*/  @!P1 LDS R2, [R21+0x74] ;  /* 0x0000740015029984 */ /* 0x000ea20000000800 */
[C---:B---3--:R-:W-:Y:S01]  /*21a0*/  FFMA R9, R33.reuse, R42, R4 ;  /* 0x0000002a21097223 */ /* 0x048fe20000000004 */
[----:B------:R-:W-:Y:S02]  /*21b0*/  FFMA R26, R33, R40, R26 ;  /* 0x00000028211a7223 */ /* 0x000fe4000000001a */
[----:B------:R-:W-:Y:S01]  /*21c0*/  @!P0 LDS R6, [R21+0x38] ;  /* 0x0000380015068984 */ /* 0x000fe20000000800 */
[----:B------:R-:W-:Y:S02]  /*21d0*/  HFMA2 R33, -RZ, RZ, 0, 0 ;  /* 0x00000000ff217431 */ /* 0x000fe400000001ff */
[C---:B----4-:R-:W-:Y:S01]  /*21e0*/  FFMA R27, R39.reuse, R42, R44 ;  /* 0x0000002a271b7223 */ /* 0x050fe2000000002c */
[----:B------:R-:W-:Y:S01]  /*21f0*/  FFMA R39, R39, R40, R24 ;  /* 0x0000002827277223 */ /* 0x000fe20000000018 */
[----:B------:R-:W-:Y:S04]  /*2200*/  @!P1 LDS R3, [R21+0x78] ;  /* 0x0000780015039984 */ /* 0x000fe80000000800 */
[----:B------:R-:W-:Y:S01]  /*2210*/  @!P0 LDS R5, [R21+0x3c] ;  /* 0x00003c0015058984 */ /* 0x000fe20000000800 */
[----:B-----5:R-:W-:Y:S01]  /*2220*/  FFMA R24, R37, R0, R22 ;  /* 0x0000000025187223 */ /* 0x020fe20000000016 */
[----:B------:R-:W-:-:S02]  /*2230*/  MOV R22, RZ ;  /* 0x000000ff00167202 */ /* 0x000fc40000000f00 */
[----:B------:R3:W-:Y:S01]  /*2240*/  @!P1 LDS R23, [R21+0x7c] ;  /* 0x00007c0015179984 */ /* 0x0007e20000000800 */
[----:B0-----:R-:W-:-:S03]  /*2250*/  FFMA R37, R37, R31, R30 ;  /* 0x0000001f25257223 */ /* 0x001fc6000000001e */
[----:B------:R-:W0:Y:S01]  /*2260*/  @!P4 LDS R43, [R20+0x348] ;  /* 0x00034800142bc984 */ /* 0x000e220000000800 */
[CC--:B------:R-:W-:Y:S01]  /*2270*/  FFMA R4, R38.reuse, R0.reuse, R7 ;  /* 0x0000000026047223 */ /* 0x0c0fe20000000007 */
[-C--:B------:R-:W-:Y:S01]  /*2280*/  FFMA R7, R38, R31.reuse, R34 ;  /* 0x0000001f26077223 */ /* 0x080fe20000000022 */
[----:B---3--:R-:W-:Y:S01]  /*2290*/  MOV R21, RZ ;  /* 0x000000ff00157202 */ /* 0x008fe20000000f00 */
[----:B------:R-:W-:Y:S02]  /*22a0*/  IMAD.MOV.U32 R38, RZ, RZ, RZ ;  /* 0x000000ffff267224 */ /* 0x000fe400078e00ff */
[CC--:B------:R-:W-:Y:S01]  /*22b0*/  FFMA R30, R36.reuse, R0.reuse, R9 ;  /* 0x00000000241e7223 */ /* 0x0c0fe20000000009 */
[-C--:B------:R-:W-:Y:S01]  /*22c0*/  FFMA R9, R36, R31.reuse, R26 ;  /* 0x0000001f24097223 */ /* 0x080fe2000000001a */
[----:B------:R-:W-:Y:S01]  /*22d0*/  CS2R R34, SRZ ;  /* 0x0000000000227805 */ /* 0x000fe2000001ff00 */
[----:B------:R-:W3:Y:S01]  /*22e0*/  @!P5 LDS R41, [R20+0x34c] ;  /* 0x00034c001429d984 */ /* 0x000ee20000000800 */
[C---:B------:R-:W-:Y:S01]  /*22f0*/  FFMA R36, R32.reuse, R0, R27 ;  /* 0x0000000020247223 */ /* 0x040fe2000000001b */
[----:B------:R-:W-:Y:S01]  /*2300*/  CS2R R26, SRZ ;  /* 0x00000000001a7805 */ /* 0x000fe2000001ff00 */
[----:B------:R-:W-:Y:S01]  /*2310*/  IMAD.MOV.U32 R0, RZ, RZ, RZ ;  /* 0x000000ffff007224 */ /* 0x000fe200078e00ff */
[----:B------:R-:W4:Y:S01]  /*2320*/  @!P2 LDS R21, [R20+0x340] ;  /* 0x000340001415a984 */ /* 0x000f220000000800 */
[----:B------:R-:W-:Y:S01]  /*2330*/  FFMA R39, R32, R31, R39 ;  /* 0x0000001f20277223 */ /* 0x000fe20000000027 */
[----:B-1----:R-:W-:-:S02]  /*2340*/  FFMA R24, R45, R25, R24 ;  /* 0x000000192d187223 */ /* 0x002fc40000000018 */
[----:B------:R-:W1:Y:S01]  /*2350*/  @!P2 LDS R38, [R20+0x380] ;  /* 0x000380001426a984 */ /* 0x000e620000000800 */
[----:B--2---:R-:W-:-:S03]  /*2360*/  FFMA R32, R45, R2, R37 ;  /* 0x000000022d207223 */ /* 0x004fc60000000025 */
[----:B------:R-:W2:Y:S04]  /*2370*/  @!P3 LDS R35, [R20+0x384] ;  /* 0x000384001423b984 */ /* 0x000ea80000000800 */
[----:B------:R-:W5:Y:S04]  /*2380*/  @!P4 LDS R33, [R20+0x388] ;  /* 0x000388001421c984 */ /* 0x000f680000000800 */
[----:B------:R-:W5:Y:S04]  /*2390*/  @!P5 LDS R27, [R20+0x38c] ;  /* 0x00038c00141bd984 */ /* 0x000f680000000800 */
[----:B------:R-:W5:Y:S04]  /*23a0*/  @!P2 LDS R34, [R20+0x3c0] ;  /* 0x0003c0001422a984 */ /* 0x000f680000000800 */
[----:B------:R-:W5:Y:S01]  /*23b0*/  @!P3 LDS R26, [R20+0x3c4] ;  /* 0x0003c400141ab984 */ /* 0x000f620000000800 */
[----:B0-----:R-:W-:-:S03]  /*23c0*/  FFMA R30, R43, R25, R30 ;  /* 0x000000192b1e7223 */ /* 0x001fc6000000001e */
[----:B------:R-:W0:Y:S01]  /*23d0*/  @!P4 LDS R22, [R20+0x3c8] ;  /* 0x0003c8001416c984 */ /* 0x000e220000000800 */
[----:B------:R-:W-:-:S03]  /*23e0*/  FFMA R40, R43, R2, R9 ;  /* 0x000000022b287223 */ /* 0x000fc60000000009 */
[----:B------:R-:W0:Y:S01]  /*23f0*/  @!P5 LDS R0, [R20+0x3cc] ;  /* 0x0003cc001400d984 */ /* 0x000e220000000800 */
[-C--:B---3--:R-:W-:Y:S01]  /*2400*/  FFMA R36, R41, R25.reuse, R36 ;  /* 0x0000001929247223 */ /* 0x088fe20000000024 */
[C---:B----4-:R-:W-:Y:S01]  /*2410*/  FFMA R31, R21.reuse, R25, R4 ;  /* 0x00000019151f7223 */ /* 0x050fe20000000004 */
[-C--:B------:R-:W-:Y:S01]  /*2420*/  FFMA R4, R21, R2.reuse, R7 ;  /* 0x0000000215047223 */ /* 0x080fe20000000007 */
[----:B------:R-:W-:Y:S02]  /*2430*/  FFMA R2, R41, R2, R39 ;  /* 0x0000000229027223 */ /* 0x000fe40000000027 */
[CC--:B-1----:R-:W-:Y:S01]  /*2440*/  FFMA R31, R38.reuse, R6.reuse, R31 ;  /* 0x00000006261f7223 */ /* 0x0c2fe2000000001f */
[-C--:B------:R-:W-:Y:S01]  /*2450*/  FFMA R4, R38, R3.reuse, R4 ;  /* 0x0000000326047223 */ /* 0x080fe20000000004 */
[CC--:B--2---:R-:W-:Y:S01]  /*2460*/  FFMA R7, R35.reuse, R6.reuse, R24 ;  /* 0x0000000623077223 */ /* 0x0c4fe20000000018 */
[-C--:B------:R-:W-:Y:S01]  /*2470*/  FFMA R32, R35, R3.reuse, R32 ;  /* 0x0000000323207223 */ /* 0x080fe20000000020 */
[CC--:B-----5:R-:W-:Y:S01]  /*2480*/  FFMA R21, R33.reuse, R6.reuse, R30 ;  /* 0x0000000621157223 */ /* 0x0e0fe2000000001e */
[-C--:B------:R-:W-:Y:S01]  /*2490*/  FFMA R40, R33, R3.reuse, R40 ;  /* 0x0000000321287223 */ /* 0x080fe20000000028 */
[C---:B------:R-:W-:Y:S01]  /*24a0*/  FFMA R25, R27.reuse, R6, R36 ;  /* 0x000000061b197223 */ /* 0x040fe20000000024 */
[----:B------:R-:W-:Y:S01]  /*24b0*/  FFMA R27, R27, R3, R2 ;  /* 0x000000031b1b7223 */ /* 0x000fe20000000002 */
[C---:B------:R-:W-:Y:S01]  /*24c0*/  FFMA R9, R34.reuse, R5, R31 ;  /* 0x0000000522097223 */ /* 0x040fe2000000001f */
[----:B------:R-:W-:Y:S01]  /*24d0*/  FFMA R4, R34, R23, R4 ;  /* 0x0000001722047223 */ /* 0x000fe20000000004 */
[C---:B------:R-:W-:Y:S01]  /*24e0*/  FFMA R7, R26.reuse, R5, R7 ;  /* 0x000000051a077223 */ /* 0x040fe20000000007 */
[----:B------:R-:W-:Y:S01]  /*24f0*/  FFMA R3, R26, R23, R32 ;  /* 0x000000171a037223 */ /* 0x000fe20000000020 */
[C---:B0-----:R-:W-:Y:S01]  /*2500*/  FFMA R6, R22.reuse, R5, R21 ;  /* 0x0000000516067223 */ /* 0x041fe20000000015 */
[----:B------:R-:W-:Y:S01]  /*2510*/  FFMA R2, R22, R23, R40 ;  /* 0x0000001716027223 */ /* 0x000fe20000000028 */
[C---:B------:R-:W-:Y:S01]  /*2520*/  FFMA R5, R0.reuse, R5, R25 ;  /* 0x0000000500057223 */ /* 0x040fe20000000019 */
[----:B------:R-:W-:Y:S01]  /*2530*/  FFMA R0, R0, R23, R27 ;  /* 0x0000001700007223 */ /* 0x000fe2000000001b */
[----:B------:R-:W-:Y:S01]  /*2540*/  NOP ;  /* 0x0000000000007918 */ /* 0x000fe20000000000 */
[----:B------:R-:W-:Y:S05]  /*2550*/  BRA.U !UP0, `(.L_x_15) ;  /* 0xffffffdd08507547 */ /* 0x000fea000b83ffff */
.L_x_0:
[----:B------:R-:W0:Y:S01]  /*2560*/  LDCU UR6, c[0x0][0x398] ;  /* 0x00007300ff0677ac */ /* 0x000e220008000800 */
[----:B------:R-:W-:Y:S01]  /*2570*/  BSSY.RECONVERGENT B0, `(.L_x_16) ;  /* 0x000001a000007945 */ /* 0x000fe20003800200 */
[----:B0-----:R-:W-:Y:S02]  /*2580*/  ISETP.GE.AND P1, PT, R10, UR6, PT ;  /* 0x000000060a007c0c */ /* 0x001fe4000bf26270 */
[----:B------:R-:W-:-:S11]  /*2590*/  ISETP.GE.AND P0, PT, R11, UR6, PT ;  /* 0x000000060b007c0c */ /* 0x000fd6000bf06270 */
[----:B------:R-:W-:Y:S05]  /*25a0*/  @P1 BRA `(.L_x_17) ;  /* 0x0000000000581947 */ /* 0x000fea0003800000 */
[----:B------:R-:W0:Y:S01]  /*25b0*/  LDCU UR7, c[0x0][0x39c] ;  /* 0x00007380ff0777ac */ /* 0x000e220008000800 */
[C---:B------:R-:W-:Y:S01]  /*25c0*/  IADD3 R8, PT, PT, R12.reuse, 0x1, RZ ;  /* 0x000000010c087810 */ /* 0x040fe20007ffe0ff */
[C---:B------:R-:W-:Y:S01]  /*25d0*/  VIADD R17, R12.reuse, 0x3 ;  /* 0x000000030c117836 */ /* 0x040fe20000000000 */
[C---:B------:R-:W-:Y:S01]  /*25e0*/  IADD3 R16, PT, PT, R12.reuse, 0x2, RZ ;  /* 0x000000020c107810 */ /* 0x040fe20007ffe0ff */
[----:B------:R-:W1:Y:S01]  /*25f0*/  LDCU.64 UR4, c[0x0][0x390] ;  /* 0x00007200ff0477ac */ /* 0x000e620008000a00 */
[----:B0-----:R-:W-:Y:S01]  /*2600*/  ISETP.GE.AND P2, PT, R12, UR7, PT ;  /* 0x000000070c007c0c */ /* 0x001fe2000bf46270 */
[----:B------:R-:W-:Y:S01]  /*2610*/  IMAD R13, R10, UR7, RZ ;  /* 0x000000070a0d7c24 */ /* 0x000fe2000f8e02ff */
[----:B------:R-:W-:Y:S02]  /*2620*/  ISETP.GE.AND P3, PT, R8, UR7, PT ;  /* 0x0000000708007c0c */ /* 0x000fe4000bf66270 */
[----:B------:R-:W-:Y:S02]  /*2630*/  SHF.R.S32.HI R8, RZ, 0x1f, R12 ;  /* 0x0000001fff087819 */ /* 0x000fe4000001140c */
[----:B------:R-:W-:-:S02]  /*2640*/  IADD3 R10, P1, PT, R12, R13, RZ ;  /* 0x0000000d0c0a7210 */ /* 0x000fc40007f3e0ff */
[----:B------:R-:W-:Y:S02]  /*2650*/  ISETP.GE.AND P4, PT, R16, UR7, PT ;  /* 0x0000000710007c0c */ /* 0x000fe4000bf86270 */
[----:B------:R-:W-:-:S03]  /*2660*/  ISETP.GE.AND P5, PT, R17, UR7, PT ;  /* 0x0000000711007c0c */ /* 0x000fc6000bfa6270 */
[----:B------:R-:W0:Y:S01]  /*2670*/  @!P2 LDC.64 R14, c[0x0][0x390] ;  /* 0x0000e400ff0eab82 */ /* 0x000e220000000a00 */
[----:B------:R-:W-:Y:S02]  /*2680*/  @!P2 IADD3 R17, PT, PT, R12, R13, RZ ;  /* 0x0000000d0c11a210 */ /* 0x000fe40007ffe0ff */
[----:B------:R-:W-:Y:S02]  /*2690*/  LEA.HI.X.SX32 R13, R13, R8, 0x1, P1 ;  /* 0x000000080d0d7211 */ /* 0x000fe400008f0eff */
[----:B-1----:R-:W-:Y:S01]  /*26a0*/  LEA R16, P1, R10, UR4, 0x2 ;  /* 0x000000040a107c11 */ /* 0x002fe2000f8210ff */
[----:B0-----:R-:W-:-:S03]  /*26b0*/  @!P2 IMAD.WIDE R14, R17, 0x4, R14 ;  /* 0x00000004110ea825 */ /* 0x001fc600078e020e */
[----:B------:R-:W-:Y:S02]  /*26c0*/  LEA.HI.X R17, R10, UR5, R13, 0x2, P1 ;  /* 0x000000050a117c11 */ /* 0x000fe400088f140d */
[----:B------:R0:W-:Y:S04]  /*26d0*/  @!P2 STG.E desc[UR8][R14.64], R9 ;  /* 0x000000090e00a986 */ /* 0x0001e8000c101908 */
[----:B------:R0:W-:Y:S04]  /*26e0*/  @!P3 STG.E desc[UR8][R16.64+0x4], R7 ;  /* 0x000004071000b986 */ /* 0x0001e8000c101908 */
[----:B------:R0:W-:Y:S04]  /*26f0*/  @!P4 STG.E desc[UR8][R16.64+0x8], R6 ;  /* 0x000008061000c986 */ /* 0x0001e8000c101908 */
[----:B------:R0:W-:Y:S02]  /*2700*/  @!P5 STG.E desc[UR8][R16.64+0xc], R5 ;  /* 0x00000c051000d986 */ /* 0x0001e4000c101908 */
.L_x_17:
[----:B------:R-:W-:Y:S05]  /*2710*/  BSYNC.RECONVERGENT B0 ;  /* 0x0000000000007941 */ /* 0x000fea0003800200 */
.L_x_16:
[----:B------:R-:W-:Y:S05]  /*2720*/  @P0 EXIT ;  /* 0x000000000000094d */ /* 0x000fea0003800000 */
[----:B------:R-:W1:Y:S01]  /*2730*/  LDCU UR4, c[0x0][0x39c] ;  /* 0x00007380ff0477ac */ /* 0x000e620008000800 */
[C---:B0-----:R-:W-:Y:S01]  /*2740*/  IADD3 R5, PT, PT, R12.reuse, 0x1, RZ ;  /* 0x000000010c057810 */ /* 0x041fe20007ffe0ff */
[C---:B------:R-:W-:Y:S01]  /*2750*/  VIADD R8, R12.reuse, 0x2 ;  /* 0x000000020c087836 */ /* 0x040fe20000000000 */
[C---:B------:R-:W-:Y:S01]  /*2760*/  IADD3 R10, PT, PT, R12.reuse, 0x3, RZ ;  /* 0x000000030c0a7810 */ /* 0x040fe20007ffe0ff */
[----:B------:R-:W0:Y:S01]  /*2770*/  LDCU.64 UR6, c[0x0][0x390] ;  /* 0x00007200ff0677ac */ /* 0x000e220008000a00 */
[----:B-1----:R-:W-:Y:S01]  /*2780*/  ISETP.GE.AND P1, PT, R12, UR4, PT ;  /* 0x000000040c007c0c */ /* 0x002fe2000bf26270 */
[----:B------:R-:W-:Y:S01]  /*2790*/  IMAD R11, R11, UR4, RZ ;  /* 0x000000040b0b7c24 */ /* 0x000fe2000f8e02ff */
[----:B------:R-:W-:Y:S02]  /*27a0*/  ISETP.GE.AND P2, PT, R5, UR4, PT ;  /* 0x0000000405007c0c */ /* 0x000fe4000bf46270 */
[----:B------:R-:W-:Y:S02]  /*27b0*/  ISETP.GE.AND P3, PT, R8, UR4, PT ;  /* 0x0000000408007c0c */ /* 0x000fe4000bf66270 */
[----:B------:R-:W-:-:S02]  /*27c0*/  SHF.R.S32.HI R5, RZ, 0x1f, R11 ;  /* 0x0000001fff057819 */ /* 0x000fc4000001140b */
[----:B------:R-:W-:Y:S02]  /*27d0*/  IADD3 R9, P0, PT, R12, R11, RZ ;  /* 0x0000000b0c097210 */ /* 0x000fe40007f1e0ff */
[----:B------:R-:W-:-:S03]  /*27e0*/  ISETP.GE.AND P4, PT, R10, UR4, PT ;  /* 0x000000040a007c0c */ /* 0x000fc6000bf86270 */
[----:B------:R-:W1:Y:S01]  /*27f0*/  @!P1 LDC.64 R6, c[0x0][0x390] ;  /* 0x0000e400ff069b82 */ /* 0x000e620000000a00 */
[C---:B------:R-:W-:Y:S02]  /*2800*/  @!P1 IADD3 R11, PT, PT, R12.reuse, R11, RZ ;  /* 0x0000000b0c0b9210 */ /* 0x040fe40007ffe0ff */
[----:B------:R-:W-:Y:S02]  /*2810*/  LEA.HI.X.SX32 R12, R12, R5, 0x1, P0 ;  /* 0x000000050c0c7211 */ /* 0x000fe400000f0eff */
[----:B0-----:R-:W-:-:S04]  /*2820*/  LEA R8, P0, R9, UR6, 0x2 ;  /* 0x0000000609087c11 */ /* 0x001fc8000f8010ff */
[----:B------:R-:W-:Y:S01]  /*2830*/  LEA.HI.X R9, R9, UR7, R12, 0x2, P0 ;  /* 0x0000000709097c11 */ /* 0x000fe200080f140c */
[----:B-1----:R-:W-:-:S05]  /*2840*/  @!P1 IMAD.WIDE R6, R11, 0x4, R6 ;  /* 0x000000040b069825 */ /* 0x002fca00078e0206 */
[----:B------:R0:W-:Y:S04]  /*2850*/  @!P1 STG.E desc[UR8][R6.64], R4 ;  /* 0x0000000406009986 */ /* 0x0001e8000c101908 */
[----:B------:R0:W-:Y:S04]  /*2860*/  @!P2 STG.E desc[UR8][R8.64+0x4], R3 ;  /* 0x000004030800a986 */ /* 0x0001e8000c101908 */
[----:B------:R0:W-:Y:S01]  /*2870*/  @!P3 STG.E desc[UR8][R8.64+0x8], R2 ;  /* 0x000008020800b986 */ /* 0x0001e2000c101908 */
[----:B------:R-:W-:Y:S05]  /*2880*/  @P4 EXIT ;  /* 0x000000000000494d */ /* 0x000fea0003800000 */
[----:B------:R-:W-:Y:S01]  /*2890*/  STG.E desc[UR8][R8.64+0xc], R0 ;  /* 0x00000c0008007986 */ /* 0x000fe2000c101908 */
[----:B------:R-:W-:Y:S05]  /*28a0*/  EXIT ;  /* 0x000000000000794d */ /* 0x000fea0003800000 */
.L_x_18:
[----:B------:R-:W-:-:S00]  /*28b0*/  BRA `(.L_x_18) ;  /* 0xfffffffc00fc7947 */ /* 0x000fc0000383ffff */
[----:B------:R-:W-:-:S00]  /*28c0*/  NOP ;  /* 0x0000000000007918 */ /* 0x000fc00000000000 */
        /* <DEDUP_REMOVED lines=11> */
.L_x_23:


//--------------------- .text._Z24gemm_thread_tiled_kernelPKfS0_Pfiii --------------------------
	.section	.text._Z24gemm_thread_tiled_kernelPKfS0_Pfiii,"ax",@progbits
	.align	128
        .global         _Z24gemm_thread_tiled_kernelPKfS0_Pfiii
        .type           _Z24gemm_thread_tiled_kernelPKfS0_Pfiii,@function
        .size           _Z24gemm_thread_tiled_kernelPKfS0_Pfiii,(.L_x_24 - _Z24gemm_thread_tiled_kernelPKfS0_Pfiii)
        .other          _Z24gemm_thread_tiled_kernelPKfS0_Pfiii,@"STO_CUDA_ENTRY STV_DEFAULT"
_Z24gemm_thread_tiled_kernelPKfS0_Pfiii:
.text._Z24gemm_thread_tiled_kernelPKfS0_Pfiii:
[----:B------:R-:W-:Y:S01]  /*0000*/  LDC R1, c[0x0][0x37c] ;  /* 0x0000df00ff017b82 */ /* 0x000fe20000000800 */
[----:B------:R-:W0:Y:S01]  /*0010*/  S2R R3, SR_CTAID.Y ;  /* 0x0000000000037919 */ /* 0x000e220000002600 */
[----:B------:R-:W1:Y:S01]  /*0020*/  LDCU UR7, c[0x0][0x3a0] ;  /* 0x00007400ff0777ac */ /* 0x000e620008000800 */
[----:B------:R-:W-:Y:S01]  /*0030*/  HFMA2 R27, -RZ, RZ, 0, 0 ;  /* 0x00000000ff1b7431 */ /* 0x000fe200000001ff */
[----:B------:R-:W0:Y:S01]  /*0040*/  S2R R14, SR_TID.Y ;  /* 0x00000000000e7919 */ /* 0x000e220000002200 */
[----:B------:R-:W2:Y:S01]  /*0050*/  LDCU.64 UR10, c[0x0][0x358] ;  /* 0x00006b00ff0a77ac */ /* 0x000ea20008000a00 */
[----:B------:R-:W3:Y:S01]  /*0060*/  S2R R6, SR_CTAID.X ;  /* 0x0000000000067919 */ /* 0x000ee20000002500 */
[----:B------:R-:W3:Y:S01]  /*0070*/  S2R R13, SR_TID.X ;  /* 0x00000000000d7919 */ /* 0x000ee20000002100 */
[----:B-1----:R-:W-:Y:S01]  /*0080*/  UISETP.GE.AND UP0, UPT, UR7, 0x1, UPT ;  /* 0x000000010700788c */ /* 0x002fe2000bf06270 */
[----:B0-----:R-:W-:Y:S02]  /*0090*/  LEA R0, R3, R14, 0x4 ;  /* 0x0000000e03007211 */ /* 0x001fe400078e20ff */
[----:B---3--:R-:W-:-:S06]  /*00a0*/  LEA R3, R6, R13, 0x4 ;  /* 0x0000000d06037211 */ /* 0x008fcc00078e20ff */
[----:B--2---:R-:W-:Y:S05]  /*00b0*/  BRA.U !UP0, `(.L_x_19) ;  /* 0x0000000d082c7547 */ /* 0x004fea000b800000 */
[----:B------:R-:W0:Y:S01]  /*00c0*/  S2UR UR6, SR_CgaCtaId ;  /* 0x00000000000679c3 */ /* 0x000e220000008800 */
[----:B------:R-:W-:Y:S01]  /*00d0*/  UMOV UR4, 0x400 ;  /* 0x0000040000047882 */ /* 0x000fe20000000000 */
[----:B------:R-:W-:Y:S01]  /*00e0*/  UISETP.GE.U32.AND UP0, UPT, UR7, 0x11, UPT ;  /* 0x000000110700788c */ /* 0x000fe2000bf06070 */
[----:B------:R-:W-:Y:S01]  /*00f0*/  MOV R27, RZ ;  /* 0x000000ff001b7202 */ /* 0x000fe20000000f00 */
[----:B------:R-:W-:Y:S02]  /*0100*/  UIADD3 UR5, UPT, UPT, UR4, 0x400, URZ ;  /* 0x0000040004057890 */ /* 0x000fe4000fffe0ff */
[----:B------:R-:W-:Y:S02]  /*0110*/  UIADD3 UR8, UPT, UPT, UR7, -0x1, URZ ;  /* 0xffffffff07087890 */ /* 0x000fe4000fffe0ff */
[----:B0-----:R-:W-:Y:S02]  /*0120*/  ULEA UR4, UR6, UR4, 0x18 ;  /* 0x0000000406047291 */ /* 0x001fe4000f8ec0ff */
[----:B------:R-:W-:-:S04]  /*0130*/  ULEA UR5, UR6, UR5, 0x18 ;  /* 0x0000000506057291 */ /* 0x000fc8000f8ec0ff */
[C---:B------:R-:W-:Y:S01]  /*0140*/  LEA R2, R14.reuse, UR4, 0x6 ;  /* 0x000000040e027c11 */ /* 0x040fe2000f8e30ff */
[----:B------:R-:W-:Y:S01]  /*0150*/  UMOV UR4, URZ ;  /* 0x000000ff00047c82 */ /* 0x000fe20008000000 */
[C---:B------:R-:W-:Y:S02]  /*0160*/  LEA R16, R13.reuse, UR5, 0x2 ;  /* 0x000000050d107c11 */ /* 0x040fe4000f8e10ff */
[----:B------:R-:W-:Y:S02]  /*0170*/  LEA R22, R13, R2, 0x2 ;  /* 0x000000020d167211 */ /* 0x000fe400078e10ff */
[----:B------:R-:W-:Y:S01]  /*0180*/  LEA R20, R14, R16, 0x6 ;  /* 0x000000100e147211 */ /* 0x000fe200078e30ff */
[----:B------:R-:W-:Y:S06]  /*0190*/  BRA.U !UP0, `(.L_x_20) ;  /* 0x0000000908047547 */ /* 0x000fec000b800000 */
[----:B------:R-:W0:Y:S01]  /*01a0*/  LDCU.64 UR12, c[0x0][0x398] ;  /* 0x00007300ff0c77ac */ /* 0x000e220008000a00 */
[----:B------:R-:W1:Y:S01]  /*01b0*/  LDC R12, c[0x0][0x39c] ;  /* 0x0000e700ff0c7b82 */ /* 0x000e620000000800 */
[----:B------:R-:W-:Y:S01]  /*01c0*/  IADD3 R4, PT, PT, R14, 0x10, RZ ;  /* 0x000000100e047810 */ /* 0x000fe20007ffe0ff */
[----:B------:R-:W-:Y:S01]  /*01d0*/  IMAD R18, R0, UR7, R13 ;  /* 0x0000000700127c24 */ /* 0x000fe2000f8e020d */
[----:B------:R-:W-:Y:S01]  /*01e0*/  ULEA.HI UR4, UR8, 0x1, URZ, 0x1c ;  /* 0x0000000108047891 */ /* 0x000fe2000f8fe0ff */
[----:B------:R-:W-:Y:S01]  /*01f0*/  MOV R27, RZ ;  /* 0x000000ff001b7202 */ /* 0x000fe20000000f00 */
[----:B------:R-:W2:Y:S01]  /*0200*/  LDCU UR6, c[0x0][0x3a0] ;  /* 0x00007400ff0677ac */ /* 0x000ea20008000800 */
[----:B------:R-:W-:Y:S02]  /*0210*/  MOV R17, R13 ;  /* 0x0000000d00117202 */ /* 0x000fe40000000f00 */
[----:B------:R-:W3:Y:S01]  /*0220*/  LDC.64 R24, c[0x0][0x380] ;  /* 0x0000e000ff187b82 */ /* 0x000ee20000000a00 */
[----:B------:R-:W-:Y:S01]  /*0230*/  ULOP3.LUT UR4, UR4, 0x1ffffffe, URZ, 0xc0, !UPT ;  /* 0x1ffffffe04047892 */ /* 0x000fe2000f8ec0ff */
[----:B------:R-:W-:Y:S01]  /*0240*/  MOV R15, R14 ;  /* 0x0000000e000f7202 */ /* 0x000fe20000000f00 */
[----:B------:R-:W-:-:S02]  /*0250*/  UMOV UR5, 0x10 ;  /* 0x0000001000057882 */ /* 0x000fc40000000000 */
[----:B------:R-:W-:Y:S01]  /*0260*/  UIADD3 UR4, UPT, UPT, -UR4, URZ, URZ ;  /* 0x000000ff04047290 */ /* 0x000fe2000fffe1ff */
[--C-:B0-----:R-:W-:Y:S01]  /*0270*/  IMAD R4, R4, UR13, R13.reuse ;  /* 0x0000000d04047c24 */ /* 0x101fe2000f8e020d */
[----:B------:R-:W-:Y:S01]  /*0280*/  ISETP.GE.AND P1, PT, R0, UR12, PT ;  /* 0x0000000c00007c0c */ /* 0x000fe2000bf26270 */
[----:B------:R-:W-:-:S03]  /*0290*/  IMAD R19, R14, UR13, R13 ;  /* 0x0000000d0e137c24 */ /* 0x000fc6000f8e020d */
[C---:B------:R-:W-:Y:S02]  /*02a0*/  LEA R21, R6.reuse, R4, 0x4 ;  /* 0x0000000406157211 */ /* 0x040fe400078e20ff */
[----:B--2---:R-:W-:-:S07]  /*02b0*/  LEA R19, R6, R19, 0x4 ;  /* 0x0000001306137211 */ /* 0x004fce00078e20ff */
.L_x_21:
[----:B-1----:R-:W-:Y:S01]  /*02c0*/  ISETP.GE.AND P0, PT, R3, R12, PT ;  /* 0x0000000c0300720c */ /* 0x002fe20003f06270 */
[----:B------:R-:W-:Y:S01]  /*02d0*/  UMOV UR7, UR6 ;  /* 0x0000000600077c82 */ /* 0x000fe20008000000 */
[----:B------:R-:W-:Y:S01]  /*02e0*/  HFMA2 R29, -RZ, RZ, 0, 0 ;  /* 0x00000000ff1d7431 */ /* 0x000fe200000001ff */
[----:B------:R-:W-:Y:S01]  /*02f0*/  ISETP.GE.OR P2, PT, R17, UR7, P1 ;  /* 0x0000000711007c0c */ /* 0x000fe20008f46670 */
[----:B---3--:R-:W-:Y:S01]  /*0300*/  IMAD.WIDE R8, R18, 0x4, R24 ;  /* 0x0000000412087825 */ /* 0x008fe200078e0218 */
[----:B------:R-:W-:Y:S02]  /*0310*/  ISETP.GE.OR P3, PT, R15, UR7, P0 ;  /* 0x000000070f007c0c */ /* 0x000fe40008766670 */
[----:B------:R-:W-:-:S09]  /*0320*/  MOV R26, RZ ;  /* 0x000000ff001a7202 */ /* 0x000fd20000000f00 */
[----:B------:R-:W2:Y:S02]  /*0330*/  @!P2 LDG.E.CONSTANT R29, desc[UR10][R8.64] ;  /* 0x0000000a081da981 */ /* 0x000ea4000c1e9900 */
[----:B------:R-:W0:Y:S02]  /*0340*/  @!P3 LDC.64 R4, c[0x0][0x388] ;  /* 0x0000e200ff04bb82 */ /* 0x000e240000000a00 */
[----:B0-----:R-:W-:-:S05]  /*0350*/  @!P3 IMAD.WIDE R10, R19, 0x4, R4 ;  /* 0x00000004130ab825 */ /* 0x001fca00078e0204 */
[----:B------:R-:W3:Y:S01]  /*0360*/  @!P3 LDG.E.CONSTANT R26, desc[UR10][R10.64] ;  /* 0x0000000a0a1ab981 */ /* 0x000ee2000c1e9900 */
[----:B------:R-:W-:Y:S01]  /*0370*/  IADD3 R4, PT, PT, R17, 0x10, RZ ;  /* 0x0000001011047810 */ /* 0x000fe20007ffe0ff */
[----:B------:R-:W-:-:S03]  /*0380*/  HFMA2 R23, -RZ, RZ, 0, 0 ;  /* 0x00000000ff177431 */ /* 0x000fc600000001ff */
[----:B------:R-:W-:-:S13]  /*0390*/  ISETP.GE.OR P2, PT, R4, UR7, P1 ;  /* 0x0000000704007c0c */ /* 0x000fda0008f46670 */
[----:B------:R0:W4:Y:S04]  /*03a0*/  @!P2 LDG.E.CONSTANT R23, desc[UR10][R8.64+0x40] ;  /* 0x0000400a0817a981 */ /* 0x000128000c1e9900 */
[----:B--2---:R-:W-:Y:S04]  /*03b0*/  STS [R22], R29 ;  /* 0x0000001d16007388 */ /* 0x004fe80000000800 */
[----:B---3--:R-:W-:Y:S01]  /*03c0*/  STS [R20], R26 ;  /* 0x0000001a14007388 */ /* 0x008fe20000000800 */
[----:B------:R-:W-:Y:S06]  /*03d0*/  BAR.SYNC.DEFER_BLOCKING 0x0 ;  /* 0x0000000000007b1d */ /* 0x000fec0000010000 */
[----:B------:R-:W-:Y:S04]  /*03e0*/  LDS R28, [R16] ;  /* 0x00000000101c7984 */ /* 0x000fe80000000800 */
[----:B------:R-:W1:Y:S04]  /*03f0*/  LDS.128 R4, [R2] ;  /* 0x0000000002047984 */ /* 0x000e680000000c00 */
[----:B0-----:R-:W0:Y:S04]  /*0400*/  LDS R9, [R16+0x40] ;  /* 0x0000400010097984 */ /* 0x001e280000000800 */
[----:B------:R-:W2:Y:S04]  /*0410*/  LDS R10, [R16+0x80] ;  /* 0x00008000100a7984 */ /* 0x000ea80000000800 */
[----:B------:R-:W3:Y:S04]  /*0420*/  LDS R11, [R16+0xc0] ;  /* 0x0000c000100b7984 */ /* 0x000ee80000000800 */
[----:B------:R-:W-:Y:S04]  /*0430*/  LDS R8, [R16+0x180] ;  /* 0x0001800010087984 */ /* 0x000fe80000000800 */
[----:B------:R-:W-:Y:S01]  /*0440*/  LDS R29, [R16+0x340] ;  /* 0x00034000101d7984 */ /* 0x000fe20000000800 */
[----:B-1----:R-:W-:-:S03]  /*0450*/  FFMA R4, R4, R28, R27 ;  /* 0x0000001c04047223 */ /* 0x002fc6000000001b */
[----:B------:R-:W-:Y:S01]  /*0460*/  LDS R27, [R16+0x140] ;  /* 0x00014000101b7984 */ /* 0x000fe20000000800 */
[----:B0-----:R-:W-:-:S03]  /*0470*/  FFMA R5, R9, R5, R4 ;  /* 0x0000000509057223 */ /* 0x001fc60000000004 */
[----:B------:R-:W-:Y:S01]  /*0480*/  LDS R9, [R16+0x1c0] ;  /* 0x0001c00010097984 */ /* 0x000fe20000000800 */
[----:B--2---:R-:W-:-:S03]  /*0490*/  FFMA R6, R10, R6, R5 ;  /* 0x000000060a067223 */ /* 0x004fc60000000005 */
[----:B------:R-:W-:Y:S01]  /*04a0*/  LDS R10, [R16+0x100] ;  /* 0x00010000100a7984 */ /* 0x000fe20000000800 */
[----:B---3--:R-:W-:-:S03]  /*04b0*/  FFMA R11, R11, R7, R6 ;  /* 0x000000070b0b7223 */ /* 0x008fc60000000006 */
[----:B------:R-:W0:Y:S02]  /*04c0*/  LDS.128 R4, [R2+0x10] ;  /* 0x0000100002047984 */ /* 0x000e240000000c00 */
[----:B0-----:R-:W-:Y:S02]  /*04d0*/  FFMA R4, R4, R10, R11 ;  /* 0x0000000a04047223 */ /* 0x001fe4000000000b */
[----:B------:R-:W-:Y:S02]  /*04e0*/  LDS R11, [R16+0x240] ;  /* 0x00024000100b7984 */ /* 0x000fe40000000800 */
[----:B------:R-:W-:Y:S02]  /*04f0*/  FFMA R5, R27, R5, R4 ;  /* 0x000000051b057223 */ /* 0x000fe40000000004 */
[----:B------:R-:W-:Y:S02]  /*0500*/  LDS R10, [R16+0x300] ;  /* 0x00030000100a7984 */ /* 0x000fe40000000800 */
[----:B------:R-:W-:-:S02]  /*0510*/  FFMA R6, R8, R6, R5 ;  /* 0x0000000608067223 */ /* 0x000fc40000000005 */
[----:B------:R-:W-:Y:S02]  /*0520*/  LDS R8, [R16+0x200] ;  /* 0x0002000010087984 */ /* 0x000fe40000000800 */
[----:B------:R-:W-:Y:S02]  /*0530*/  FFMA R9, R9, R7, R6 ;  /* 0x0000000709097223 */ /* 0x000fe40000000006 */
[----:B------:R-:W0:Y:S02]  /*0540*/  LDS.128 R4, [R2+0x20] ;  /* 0x0000200002047984 */ /* 0x000e240000000c00 */
[----:B0-----:R-:W-:Y:S02]  /*0550*/  FFMA R4, R4, R8, R9 ;  /* 0x0000000804047223 */ /* 0x001fe40000000009 */
[----:B------:R-:W0:Y:S04]  /*0560*/  LDS R8, [R16+0x280] ;  /* 0x0002800010087984 */ /* 0x000e280000000800 */
[----:B------:R-:W1:Y:S01]  /*0570*/  LDS R9, [R16+0x2c0] ;  /* 0x0002c00010097984 */ /* 0x000e620000000800 */
[----:B------:R-:W-:-:S04]  /*0580*/  FFMA R5, R11, R5, R4 ;  /* 0x000000050b057223 */ /* 0x000fc80000000004 */
[----:B0-----:R-:W-:Y:S01]  /*0590*/  FFMA R6, R8, R6, R5 ;  /* 0x0000000608067223 */ /* 0x001fe20000000005 */
[----:B------:R-:W-:-:S04]  /*05a0*/  IADD3 R8, PT, PT, R15, 0x10, RZ ;  /* 0x000000100f087810 */ /* 0x000fc80007ffe0ff */
[----:B------:R-:W-:Y:S01]  /*05b0*/  ISETP.GE.OR P0, PT, R8, UR7, P0 ;  /* 0x0000000708007c0c */ /* 0x000fe20008706670 */
[----:B-1----:R-:W-:Y:S02]  /*05c0*/  FFMA R11, R9, R7, R6 ;  /* 0x00000007090b7223 */ /* 0x002fe40000000006 */
[----:B------:R-:W0:Y:S10]  /*05d0*/  LDS.128 R4, [R2+0x30] ;  /* 0x0000300002047984 */ /* 0x000e340000000c00 */
[----:B------:R-:W1:Y:S02]  /*05e0*/  @!P0 LDC.64 R8, c[0x0][0x388] ;  /* 0x0000e200ff088b82 */ /* 0x000e640000000a00 */
[----:B-1----:R-:W-:Y:S01]  /*05f0*/  @!P0 IMAD.WIDE R26, R21, 0x4, R8 ;  /* 0x00000004151a8825 */ /* 0x002fe200078e0208 */
[----:B------:R-:W-:-:S06]  /*0600*/  MOV R9, RZ ;  /* 0x000000ff00097202 */ /* 0x000fcc0000000f00 */
[----:B------:R-:W2:Y:S01]  /*0610*/  @!P0 LDG.E.CONSTANT R9, desc[UR10][R26.64] ;  /* 0x0000000a1a098981 */ /* 0x000ea2000c1e9900 */
[----:B0-----:R-:W-:-:S03]  /*0620*/  FFMA R10, R4, R10, R11 ;  /* 0x0000000a040a7223 */ /* 0x001fc6000000000b */
[----:B------:R-:W0:Y:S04]  /*0630*/  LDS R11, [R16+0x380] ;  /* 0x00038000100b7984 */ /* 0x000e280000000800 */
[----:B------:R-:W1:Y:S01]  /*0640*/  LDS R4, [R16+0x3c0] ;  /* 0x0003c00010047984 */ /* 0x000e620000000800 */
[----:B------:R-:W-:Y:S01]  /*0650*/  BAR.SYNC.DEFER_BLOCKING 0x0 ;  /* 0x0000000000007b1d */ /* 0x000fe20000010000 */
[----:B------:R-:W-:-:S05]  /*0660*/  FFMA R10, R29, R5, R10 ;  /* 0x000000051d0a7223 */ /* 0x000fca000000000a */
[----:B----4-:R-:W-:Y:S01]  /*0670*/  STS [R22], R23 ;  /* 0x0000001716007388 */ /* 0x010fe20000000800 */
[----:B0-----:R-:W-:-:S04]  /*0680*/  FFMA R29, R11, R6, R10 ;  /* 0x000000060b1d7223 */ /* 0x001fc8000000000a */
[----:B-1----:R-:W-:Y:S01]  /*0690*/  FFMA R7, R4, R7, R29 ;  /* 0x0000000704077223 */ /* 0x002fe2000000001d */
[----:B------:R-:W-:-:S04]  /*06a0*/  UIADD3 UR4, UPT, UPT, UR4, 0x2, URZ ;  /* 0x0000000204047890 */ /* 0x000fc8000fffe0ff */
[----:B------:R-:W-:Y:S01]  /*06b0*/  UISETP.NE.AND UP0, UPT, UR4, URZ, UPT ;  /* 0x000000ff0400728c */ /* 0x000fe2000bf05270 */
[----:B------:R-:W-:Y:S02]  /*06c0*/  IADD3 R18, PT, PT, R18, 0x20, RZ ;  /* 0x0000002012127810 */ /* 0x000fe40007ffe0ff */
[----:B------:R-:W-:Y:S02]  /*06d0*/  IADD3 R15, PT, PT, R15, 0x20, RZ ;  /* 0x000000200f0f7810 */ /* 0x000fe40007ffe0ff */
[----:B------:R-:W-:Y:S02]  /*06e0*/  IADD3 R17, PT, PT, R17, 0x20, RZ ;  /* 0x0000002011117810 */ /* 0x000fe40007ffe0ff */
[C---:B------:R-:W-:Y:S02]  /*06f0*/  LEA R19, R12.reuse, R19, 0x5 ;  /* 0x000000130c137211 */ /* 0x040fe400078e28ff */
[----:B------:R-:W-:Y:S01]  /*0700*/  LEA R21, R12, R21, 0x5 ;  /* 0x000000150c157211 */ /* 0x000fe200078e28ff */
[----:B------:R-:W-:Y:S01]  /*0710*/  UIADD3 UR5, UPT, UPT, UR5, 0x20, URZ ;  /* 0x0000002005057890 */ /* 0x000fe2000fffe0ff */
[----:B--2---:R-:W-:Y:S01]  /*0720*/  STS [R20], R9 ;  /* 0x0000000914007388 */ /* 0x004fe20000000800 */
[----:B------:R-:W-:Y:S06]  /*0730*/  BAR.SYNC.DEFER_BLOCKING 0x0 ;  /* 0x0000000000007b1d */ /* 0x000fec0000010000 */
[----:B------:R-:W-:Y:S04]  /*0740*/  LDS R5, [R16] ;  /* 0x0000000010057984 */ /* 0x000fe80000000800 */
[----:B------:R-:W0:Y:S04]  /*0750*/  LDS.128 R8, [R2] ;  /* 0x0000000002087984 */ /* 0x000e280000000c00 */
[----:B------:R-:W1:Y:S04]  /*0760*/  LDS R6, [R16+0x40] ;  /* 0x0000400010067984 */ /* 0x000e680000000800 */
[----:B------:R-:W2:Y:S04]  /*0770*/  LDS R23, [R16+0x80] ;  /* 0x0000800010177984 */ /* 0x000ea80000000800 */
[----:B------:R-:W3:Y:S04]  /*0780*/  LDS R28, [R16+0xc0] ;  /* 0x0000c000101c7984 */ /* 0x000ee80000000800 */
[----:B------:R-:W-:Y:S04]  /*0790*/  LDS R29, [R16+0x140] ;  /* 0x00014000101d7984 */ /* 0x000fe80000000800 */
[----:B------:R-:W-:Y:S01]  /*07a0*/  LDS R26, [R16+0x1c0] ;  /* 0x0001c000101a7984 */ /* 0x000fe20000000800 */
[----:B0-----:R-:W-:-:S04]  /*07b0*/  FFMA R8, R8, R5, R7 ;  /* 0x0000000508087223 */ /* 0x001fc80000000007 */
[----:B-1----:R-:W-:Y:S02]  /*07c0*/  FFMA R6, R6, R9, R8 ;  /* 0x0000000906067223 */ /* 0x002fe40000000008 */
[----:B------:R-:W-:Y:S02]  /*07d0*/  LDS R9, [R16+0x100] ;  /* 0x0001000010097984 */ /* 0x000fe40000000800 */
[----:B--2---:R-:W-:Y:S02]  /*07e0*/  FFMA R27, R23, R10, R6 ;  /* 0x0000000a171b7223 */ /* 0x004fe40000000006 */
[----:B------:R-:W0:Y:S04]  /*07f0*/  LDS.128 R4, [R2+0x10] ;  /* 0x0000100002047984 */ /* 0x000e280000000c00 */
[----:B------:R-:W1:Y:S01]  /*0800*/  LDS R23, [R16+0x180] ;  /* 0x0001800010177984 */ /* 0x000e620000000800 */
[----:B---3--:R-:W-:-:S04]  /*0810*/  FFMA R11, R28, R11, R27 ;  /* 0x0000000b1c0b7223 */ /* 0x008fc8000000001b */
[----:B0-----:R-:W-:Y:S02]  /*0820*/  FFMA R4, R4, R9, R11 ;  /* 0x0000000904047223 */ /* 0x001fe4000000000b */
[----:B------:R-:W-:Y:S02]  /*0830*/  LDS.128 R8, [R2+0x20] ;  /* 0x0000200002087984 */ /* 0x000fe40000000c00 */
[----:B------:R-:W-:Y:S02]  /*0840*/  FFMA R4, R29, R5, R4 ;  /* 0x000000051d047223 */ /* 0x000fe40000000004 */
[----:B------:R-:W0:Y:S04]  /*0850*/  LDS R5, [R16+0x200] ;  /* 0x0002000010057984 */ /* 0x000e280000000800 */
[----:B------:R-:W2:Y:S01]  /*0860*/  LDS R29, [R16+0x240] ;  /* 0x00024000101d7984 */ /* 0x000ea20000000800 */
[----:B-1----:R-:W-:-:S03]  /*0870*/  FFMA R27, R23, R6, R4 ;  /* 0x00000006171b7223 */ /* 0x002fc60000000004 */
[----:B------:R-:W1:Y:S01]  /*0880*/  LDS R23, [R16+0x280] ;  /* 0x0002800010177984 */ /* 0x000e620000000800 */
[----:B------:R-:W-:-:S03]  /*0890*/  FFMA R7, R26, R7, R27 ;  /* 0x000000071a077223 */ /* 0x000fc6000000001b */
[----:B------:R-:W3:Y:S04]  /*08a0*/  LDS R26, [R16+0x2c0] ;  /* 0x0002c000101a7984 */ /* 0x000ee80000000800 */
[----:B------:R-:W-:Y:S01]  /*08b0*/  LDS R27, [R16+0x340] ;  /* 0x00034000101b7984 */ /* 0x000fe20000000800 */
[----:B0-----:R-:W-:-:S03]  /*08c0*/  FFMA R8, R8, R5, R7 ;  /* 0x0000000508087223 */ /* 0x001fc60000000007 */
[----:B------:R-:W-:Y:S01]  /*08d0*/  LDS.128 R4, [R2+0x30] ;  /* 0x0000300002047984 */ /* 0x000fe20000000c00 */
[----:B--2---:R-:W-:-:S03]  /*08e0*/  FFMA R8, R29, R9, R8 ;  /* 0x000000091d087223 */ /* 0x004fc60000000008 */
[----:B------:R-:W0:Y:S01]  /*08f0*/  LDS R9, [R16+0x300] ;  /* 0x0003000010097984 */ /* 0x000e220000000800 */
[----:B-1----:R-:W-:-:S03]  /*0900*/  FFMA R23, R23, R10, R8 ;  /* 0x0000000a17177223 */ /* 0x002fc60000000008 */
[----:B------:R-:W1:Y:S01]  /*0910*/  LDS R8, [R16+0x380] ;  /* 0x0003800010087984 */ /* 0x000e620000000800 */
[----:B---3--:R-:W-:-:S03]  /*0920*/  FFMA R11, R26, R11, R23 ;  /* 0x0000000b1a0b7223 */ /* 0x008fc60000000017 */
[----:B------:R-:W2:Y:S01]  /*0930*/  LDS R23, [R16+0x3c0] ;  /* 0x0003c00010177984 */ /* 0x000ea20000000800 */
[----:B0-----:R-:W-:-:S04]  /*0940*/  FFMA R4, R4, R9, R11 ;  /* 0x0000000904047223 */ /* 0x001fc8000000000b */
[----:B------:R-:W-:-:S04]  /*0950*/  FFMA R5, R27, R5, R4 ;  /* 0x000000051b057223 */ /* 0x000fc80000000004 */
[----:B-1----:R-:W-:-:S04]  /*0960*/  FFMA R6, R8, R6, R5 ;  /* 0x0000000608067223 */ /* 0x002fc80000000005 */
[----:B--2---:R-:W-:Y:S01]  /*0970*/  FFMA R27, R23, R7, R6 ;  /* 0x00000007171b7223 */ /* 0x004fe20000000006 */
[----:B------:R-:W-:Y:S06]  /*0980*/  BAR.SYNC.DEFER_BLOCKING 0x0 ;  /* 0x0000000000007b1d */ /* 0x000fec0000010000 */
[----:B------:R-:W-:Y:S05]  /*0990*/  BRA.U UP0, `(.L_x_21) ;  /* 0xfffffff900487547 */ /* 0x000fea000b83ffff */
[----:B------:R-:W-:-:S12]  /*09a0*/  UIADD3 UR4, UPT, UPT, UR5, -0x10, URZ ;  /* 0xfffffff005047890 */ /* 0x000fd8000fffe0ff */
.L_x_20:
[----:B------:R-:W-:-:S09]  /*09b0*/  ULOP3.LUT UP0, URZ, UR8, 0x10, URZ, 0xc0, !UPT ;  /* 0x0000001008ff7892 */ /* 0x000fd2000f80c0ff */
[----:B------:R-:W-:Y:S05]  /*09c0*/  BRA.U UP0, `(.L_x_19) ;  /* 0x0000000100e87547 */ /* 0x000fea000b800000 */
[----:B------:R-:W0:Y:S01]  /*09d0*/  LDCU UR5, c[0x0][0x398] ;  /* 0x00007300ff0577ac */ /* 0x000e220008000800 */
[----:B------:R-:W-:Y:S01]  /*09e0*/  IADD3 R7, PT, PT, R13, UR4, RZ ;  /* 0x000000040d077c10 */ /* 0x000fe2000fffe0ff */
[----:B------:R-:W-:Y:S01]  /*09f0*/  HFMA2 R15, -RZ, RZ, 0, 0 ;  /* 0x00000000ff0f7431 */ /* 0x000fe200000001ff */
[----:B------:R-:W-:Y:S01]  /*0a00*/  IADD3 R14, PT, PT, R14, UR4, RZ ;  /* 0x000000040e0e7c10 */ /* 0x000fe2000fffe0ff */
[----:B------:R-:W1:Y:S01]  /*0a10*/  LDCU UR6, c[0x0][0x39c] ;  /* 0x00007380ff0677ac */ /* 0x000e620008000800 */
[----:B------:R-:W-:Y:S02]  /*0a20*/  ISETP.GE.AND P0, PT, R7, UR7, PT ;  /* 0x0000000707007c0c */ /* 0x000fe4000bf06270 */
[----:B------:R-:W-:Y:S02]  /*0a30*/  ISETP.GE.AND P1, PT, R14, UR7, PT ;  /* 0x000000070e007c0c */ /* 0x000fe4000bf26270 */
[----:B------:R-:W-:Y:S02]  /*0a40*/  MOV R21, RZ ;  /* 0x000000ff00157202 */ /* 0x000fe40000000f00 */
[----:B0-----:R-:W-:-:S02]  /*0a50*/  ISETP.GE.OR P0, PT, R0, UR5, P0 ;  /* 0x0000000500007c0c */ /* 0x001fc40008706670 */
[----:B-1----:R-:W-:-:S11]  /*0a60*/  ISETP.GE.OR P1, PT, R3, UR6, P1 ;  /* 0x0000000603007c0c */ /* 0x002fd60008f26670 */
[----:B------:R-:W0:Y:S01]  /*0a70*/  @!P0 LDC.64 R8, c[0x0][0x380] ;  /* 0x0000e000ff088b82 */ /* 0x000e220000000a00 */
[----:B------:R-:W-:Y:S02]  /*0a80*/  @!P0 IMAD R7, R0, UR7, R7 ;  /* 0x0000000700078c24 */ /* 0x000fe4000f8e0207 */
[----:B------:R-:W-:-:S05]  /*0a90*/  @!P1 IMAD R13, R14, UR6, R3 ;  /* 0x000000060e0d9c24 */ /* 0x000fca000f8e0203 */
[----:B------:R-:W1:Y:S01]  /*0aa0*/  @!P1 LDC.64 R4, c[0x0][0x388] ;  /* 0x0000e200ff049b82 */ /* 0x000e620000000a00 */
[----:B0-----:R-:W-:-:S05]  /*0ab0*/  @!P0 IMAD.WIDE R8, R7, 0x4, R8 ;  /* 0x0000000407088825 */ /* 0x001fca00078e0208 */
[----:B------:R-:W2:Y:S01]  /*0ac0*/  @!P0 LDG.E.CONSTANT R15, desc[UR10][R8.64] ;  /* 0x0000000a080f8981 */ /* 0x000ea2000c1e9900 */
[----:B-1----:R-:W-:-:S05]  /*0ad0*/  @!P1 IMAD.WIDE R12, R13, 0x4, R4 ;  /* 0x000000040d0c9825 */ /* 0x002fca00078e0204 */
[----:B------:R-:W3:Y:S04]  /*0ae0*/  @!P1 LDG.E.CONSTANT R21, desc[UR10][R12.64] ;  /* 0x0000000a0c159981 */ /* 0x000ee8000c1e9900 */
[----:B--2---:R-:W-:Y:S04]  /*0af0*/  STS [R22], R15 ;  /* 0x0000000f16007388 */ /* 0x004fe80000000800 */
[----:B---3--:R-:W-:Y:S01]  /*0b00*/  STS [R20], R21 ;  /* 0x0000001514007388 */ /* 0x008fe20000000800 */
[----:B------:R-:W-:Y:S06]  /*0b10*/  BAR.SYNC.DEFER_BLOCKING 0x0 ;  /* 0x0000000000007b1d */ /* 0x000fec0000010000 */
[----:B------:R-:W-:Y:S04]  /*0b20*/  LDS R14, [R16] ;  /* 0x00000000100e7984 */ /* 0x000fe80000000800 */
[----:B------:R-:W0:Y:S04]  /*0b30*/  LDS.128 R4, [R2] ;  /* 0x0000000002047984 */ /* 0x000e280000000c00 */
[----:B------:R-:W1:Y:S04]  /*0b40*/  LDS R25, [R16+0x40] ;  /* 0x0000400010197984 */ /* 0x000e680000000800 */
[----:B------:R-:W2:Y:S04]  /*0b50*/  LDS R23, [R16+0x80] ;  /* 0x0000800010177984 */ /* 0x000ea80000000800 */
[----:B------:R-:W3:Y:S04]  /*0b60*/  LDS R24, [R16+0xc0] ;  /* 0x0000c00010187984 */ /* 0x000ee80000000800 */
[----:B------:R-:W-:Y:S04]  /*0b70*/  LDS R17, [R16+0x100] ;  /* 0x0001000010117984 */ /* 0x000fe80000000800 */
[----:B------:R-:W4:Y:S04]  /*0b80*/  LDS.128 R8, [R2+0x10] ;  /* 0x0000100002087984 */ /* 0x000f280000000c00 */
[----:B------:R-:W5:Y:S04]  /*0b90*/  LDS R18, [R16+0x140] ;  /* 0x0001400010127984 */ /* 0x000f680000000800 */
[----:B------:R-:W5:Y:S04]  /*0ba0*/  LDS R19, [R16+0x180] ;  /* 0x0001800010137984 */ /* 0x000f680000000800 */
[----:B------:R-:W5:Y:S04]  /*0bb0*/  LDS R20, [R16+0x1c0] ;  /* 0x0001c00010147984 */ /* 0x000f680000000800 */
[----:B------:R-:W-:Y:S01]  /*0bc0*/  LDS R21, [R16+0x200] ;  /* 0x0002000010157984 */ /* 0x000fe20000000800 */
[----:B0-----:R-:W-:-:S03]  /*0bd0*/  FFMA R22, R4, R14, R27 ;  /* 0x0000000e04167223 */ /* 0x001fc6000000001b */
[----:B------:R-:W0:Y:S04]  /*0be0*/  LDS.128 R12, [R2+0x20] ;  /* 0x00002000020c7984 */ /* 0x000e280000000c00 */
[----:B------:R-:W0:Y:S01]  /*0bf0*/  LDS R4, [R16+0x240] ;  /* 0x0002400010047984 */ /* 0x000e220000000800 */
[----:B-1----:R-:W-:-:S03]  /*0c00*/  FFMA R22, R25, R5, R22 ;  /* 0x0000000519167223 */ /* 0x002fc60000000016 */
[----:B------:R-:W1:Y:S01]  /*0c10*/  LDS R5, [R16+0x280] ;  /* 0x0002800010057984 */ /* 0x000e620000000800 */
[----:B--2---:R-:W-:-:S03]  /*0c20*/  FFMA R23, R23, R6, R22 ;  /* 0x0000000617177223 */ /* 0x004fc60000000016 */
[----:B------:R-:W2:Y:S01]  /*0c30*/  LDS R6, [R16+0x2c0] ;  /* 0x0002c00010067984 */ /* 0x000ea20000000800 */
[----:B---3--:R-:W-:-:S03]  /*0c40*/  FFMA R23, R24, R7, R23 ;  /* 0x0000000718177223 */ /* 0x008fc60000000017 */
[----:B------:R-:W-:Y:S04]  /*0c50*/  LDS R7, [R16+0x300] ;  /* 0x0003000010077984 */ /* 0x000fe80000000800 */
[----:B------:R-:W3:Y:S01]  /*0c60*/  LDS.128 R24, [R2+0x30] ;  /* 0x0000300002187984 */ /* 0x000ee20000000c00 */
[----:B----4-:R-:W-:-:S03]  /*0c70*/  FFMA R23, R8, R17, R23 ;  /* 0x0000001108177223 */ /* 0x010fc60000000017 */
[----:B------:R-:W4:Y:S04]  /*0c80*/  LDS R22, [R16+0x340] ;  /* 0x0003400010167984 */ /* 0x000f280000000800 */
[----:B------:R-:W4:Y:S01]  /*0c90*/  LDS R17, [R16+0x380] ;  /* 0x0003800010117984 */ /* 0x000f220000000800 */
[----:B-----5:R-:W-:-:S03]  /*0ca0*/  FFMA R18, R18, R9, R23 ;  /* 0x0000000912127223 */ /* 0x020fc60000000017 */
[----:B------:R-:W5:Y:S01]  /*0cb0*/  LDS R8, [R16+0x3c0] ;  /* 0x0003c00010087984 */ /* 0x000f620000000800 */
[----:B------:R-:W-:-:S04]  /*0cc0*/  FFMA R19, R19, R10, R18 ;  /* 0x0000000a13137223 */ /* 0x000fc80000000012 */
[----:B------:R-:W-:-:S04]  /*0cd0*/  FFMA R11, R20, R11, R19 ;  /* 0x0000000b140b7223 */ /* 0x000fc80000000013 */
[----:B0-----:R-:W-:-:S04]  /*0ce0*/  FFMA R11, R12, R21, R11 ;  /* 0x000000150c0b7223 */ /* 0x001fc8000000000b */
[----:B------:R-:W-:-:S04]  /*0cf0*/  FFMA R4, R4, R13, R11 ;  /* 0x0000000d04047223 */ /* 0x000fc8000000000b */
[----:B-1----:R-:W-:-:S04]  /*0d00*/  FFMA R5, R5, R14, R4 ;  /* 0x0000000e05057223 */ /* 0x002fc80000000004 */
[----:B--2---:R-:W-:-:S04]  /*0d10*/  FFMA R5, R6, R15, R5 ;  /* 0x0000000f06057223 */ /* 0x004fc80000000005 */
[----:B---3--:R-:W-:-:S04]  /*0d20*/  FFMA R5, R24, R7, R5 ;  /* 0x0000000718057223 */ /* 0x008fc80000000005 */
[----:B----4-:R-:W-:-:S04]  /*0d30*/  FFMA R22, R22, R25, R5 ;  /* 0x0000001916167223 */ /* 0x010fc80000000005 */
[----:B------:R-:W-:-:S04]  /*0d40*/  FFMA R17, R17, R26, R22 ;  /* 0x0000001a11117223 */ /* 0x000fc80000000016 */
[----:B-----5:R-:W-:Y:S01]  /*0d50*/  FFMA R27, R8, R27, R17 ;  /* 0x0000001b081b7223 */ /* 0x020fe20000000011 */
[----:B------:R-:W-:Y:S06]  /*0d60*/  BAR.SYNC.DEFER_BLOCKING 0x0 ;  /* 0x0000000000007b1d */ /* 0x000fec0000010000 */
.L_x_19:
[----:B------:R-:W0:Y:S02]  /*0d70*/  LDCU.64 UR4, c[0x0][0x398] ;  /* 0x00007300ff0477ac */ /* 0x000e240008000a00 */
[----:B0-----:R-:W-:-:S04]  /*0d80*/  ISETP.GE.AND P0, PT, R3, UR5, PT ;  /* 0x0000000503007c0c */ /* 0x001fc8000bf06270 */
[----:B------:R-:W-:-:S13]  /*0d90*/  ISETP.GE.OR P0, PT, R0, UR4, P0 ;  /* 0x0000000400007c0c */ /* 0x000fda0008706670 */
[----:B------:R-:W-:Y:S05]  /*0da0*/  @P0 EXIT ;  /* 0x000000000000094d */ /* 0x000fea0003800000 */
[----:B------:R-:W0:Y:S01]  /*0db0*/  LDC.64 R4, c[0x0][0x390] ;  /* 0x0000e400ff047b82 */ /* 0x000e220000000a00 */
[----:B------:R-:W-:-:S04]  /*0dc0*/  IMAD R3, R0, UR5, R3 ;  /* 0x0000000500037c24 */ /* 0x000fc8000f8e0203 */
[----:B0-----:R-:W-:-:S05]  /*0dd0*/  IMAD.WIDE R2, R3, 0x4, R4 ;  /* 0x0000000403027825 */ /* 0x001fca00078e0204 */
[----:B------:R-:W-:Y:S01]  /*0de0*/  STG.E desc[UR10][R2.64], R27 ;  /* 0x0000001b02007986 */ /* 0x000fe2000c10190a */
[----:B------:R-:W-:Y:S05]  /*0df0*/  EXIT ;  /* 0x000000000000794d */ /* 0x000fea0003800000 */
.L_x_22:
        /* <DEDUP_REMOVED lines=16> */
.L_x_24:


//--------------------- .nv.shared._Z22gemm_warp_tiled_kernelPKfS0_Pfiii --------------------------
	.section	.nv.shared._Z22gemm_warp_tiled_kernelPKfS0_Pfiii,"aw",@nobits
	.sectionflags	@""
	.align	4
.nv.shared._Z22gemm_warp_tiled_kernelPKfS0_Pfiii:
	.zero		3072


//--------------------- .nv.shared.reserved.0     --------------------------
	.section	.nv.shared.reserved.0,"aw",@nobits
	.weak		__nv_reservedSMEM_offset_0_alias
	.size		__nv_reservedSMEM_offset_0_alias, 0, 64
	.other		__nv_reservedSMEM_offset_0_alias,@"STO_CUDA_RESERVED_SHARED STV_DEFAULT"
__nv_reservedSMEM_offset_0_alias:
	.zero		0
	.zero		64


//--------------------- .nv.shared._Z24gemm_thread_tiled_kernelPKfS0_Pfiii --------------------------
	.section	.nv.shared._Z24gemm_thread_tiled_kernelPKfS0_Pfiii,"aw",@nobits
	.sectionflags	@""
	.align	4
.nv.shared._Z24gemm_thread_tiled_kernelPKfS0_Pfiii:
	.zero		3072


//--------------------- .nv.constant0._Z22gemm_warp_tiled_kernelPKfS0_Pfiii --------------------------
	.section	.nv.constant0._Z22gemm_warp_tiled_kernelPKfS0_Pfiii,"a",@progbits
	.sectionflags	@""
	.align	4
.nv.constant0._Z22gemm_warp_tiled_kernelPKfS0_Pfiii:
	.zero		932


//--------------------- .nv.constant0._Z24gemm_thread_tiled_kernelPKfS0_Pfiii --------------------------
	.section	.nv.constant0._Z24gemm_thread_tiled_kernelPKfS0_Pfiii,"a",@progbits
	.sectionflags	@""
	.align	4
.nv.constant0._Z24gemm_thread_tiled_kernelPKfS0_Pfiii:
	.zero		932


//--------------------- SYMBOLS --------------------------

	.type		.nv.reservedSmem.offset0,@object
	.size		.nv.reservedSmem.offset0,0x4
	.type		.nv.reservedSmem.cap,@object
	.size		.nv.reservedSmem.cap,0x4
